//
// Generated by NVIDIA NVVM Compiler
//
// Compiler Build ID: CL-36424714
// Cuda compilation tools, release 13.0, V13.0.88
// Based on NVVM 20.0.0
//

.version 9.0
.target sm_100
.address_size 64

	// .globl	_Z12row_wmma_kerPfS_S_iii
// _ZZ13row_wmma_kerSPfS_S_iiiE3Ads has been demoted
// _ZZ13row_wmma_kerSPfS_S_iiiE3Bds has been demoted

.visible .entry _Z12row_wmma_kerPfS_S_iii(
	.param .u64 .ptr .align 1 _Z12row_wmma_kerPfS_S_iii_param_0,
	.param .u64 .ptr .align 1 _Z12row_wmma_kerPfS_S_iii_param_1,
	.param .u64 .ptr .align 1 _Z12row_wmma_kerPfS_S_iii_param_2,
	.param .u32 _Z12row_wmma_kerPfS_S_iii_param_3,
	.param .u32 _Z12row_wmma_kerPfS_S_iii_param_4,
	.param .u32 _Z12row_wmma_kerPfS_S_iii_param_5
)
{
	.reg .pred 	%p<34>;
	.reg .b32 	%r<119>;
	.reg .b32 	%f<205>;
	.reg .b64 	%rd<45>;

	ld.param.u64 	%rd8, [_Z12row_wmma_kerPfS_S_iii_param_1];
	ld.param.u32 	%r33, [_Z12row_wmma_kerPfS_S_iii_param_3];
	ld.param.u32 	%r34, [_Z12row_wmma_kerPfS_S_iii_param_4];
	ld.param.u32 	%r35, [_Z12row_wmma_kerPfS_S_iii_param_5];
	mov.u32 	%r36, %tid.x;
	mov.u32 	%r37, %tid.y;
	mov.u32 	%r38, %ntid.x;
	mad.lo.s32 	%r39, %r37, %r38, %r36;
	mov.u32 	%r40, %ctaid.y;
	shl.b32 	%r41, %r40, 6;
	mov.u32 	%r42, %ctaid.x;
	shl.b32 	%r43, %r42, 5;
	shr.u32 	%r44, %r39, 1;
	and.b32  	%r45, %r44, 16;
	or.b32  	%r1, %r45, %r43;
	shr.u32 	%r46, %r39, 2;
	and.b32  	%r47, %r46, 1048560;
	add.s32 	%r2, %r47, %r41;
	setp.lt.s32 	%p1, %r34, 1;
	mov.f32 	%f133, 0f00000000;
	mov.f32 	%f134, %f133;
	mov.f32 	%f135, %f133;
	mov.f32 	%f136, %f133;
	mov.f32 	%f137, %f133;
	mov.f32 	%f138, %f133;
	mov.f32 	%f139, %f133;
	mov.f32 	%f140, %f133;
	@%p1 bra 	$L__BB0_17;
	add.s32 	%r3, %r34, 7;
	shr.u32 	%r49, %r3, 3;
	mul.lo.s32 	%r50, %r1, %r34;
	cvt.s64.s32 	%rd1, %r50;
	cvt.u64.u32 	%rd2, %r2;
	and.b32  	%r4, %r49, 3;
	setp.lt.u32 	%p2, %r34, 25;
	mov.b32 	%r115, 0;
	mov.f32 	%f133, 0f00000000;
	@%p2 bra 	$L__BB0_12;
	and.b32  	%r54, %r49, 268435452;
	neg.s32 	%r114, %r54;
	mul.lo.s32 	%r113, %r35, 24;
	shl.b32 	%r111, %r35, 4;
	shl.b32 	%r110, %r35, 3;
	mov.f32 	%f133, 0f00000000;
	mov.b32 	%r112, 16;
	mov.b32 	%r109, 0;
	mov.f32 	%f134, %f133;
	mov.f32 	%f135, %f133;
	mov.f32 	%f136, %f133;
	mov.f32 	%f137, %f133;
	mov.f32 	%f138, %f133;
	mov.f32 	%f139, %f133;
	mov.f32 	%f140, %f133;
$L__BB0_3:
	ld.param.u64 	%rd41, [_Z12row_wmma_kerPfS_S_iii_param_0];
	setp.ge.s32 	%p3, %r2, %r35;
	setp.ge.s32 	%p4, %r1, %r33;
	add.s32 	%r56, %r112, -16;
	setp.ge.s32 	%p5, %r56, %r34;
	or.pred  	%p6, %p4, %p5;
	cvt.u64.u32 	%rd10, %r56;
	add.s64 	%rd11, %rd10, %rd1;
	shl.b64 	%rd12, %rd11, 2;
	add.s64 	%rd3, %rd41, %rd12;
	or.pred  	%p7, %p6, %p3;
	@%p7 bra 	$L__BB0_5;
	wmma.load.a.sync.aligned.row.m16n16k8.tf32 	{%r57, %r58, %r59, %r60}, [%rd3], %r34;
	cvt.s64.s32 	%rd13, %r109;
	add.s64 	%rd14, %rd13, %rd2;
	shl.b64 	%rd15, %rd14, 2;
	add.s64 	%rd16, %rd8, %rd15;
	wmma.load.b.sync.aligned.row.m16n16k8.tf32 	{%r61, %r62, %r63, %r64}, [%rd16], %r35;
	wmma.mma.sync.aligned.row.row.m16n16k8.f32.tf32.tf32.f32 {%f140, %f139, %f138, %f137, %f136, %f135, %f134, %f133}, {%r57, %r58, %r59, %r60}, {%r61, %r62, %r63, %r64}, {%f140, %f139, %f138, %f137, %f136, %f135, %f134, %f133};
$L__BB0_5:
	setp.ge.s32 	%p8, %r2, %r35;
	setp.ge.s32 	%p9, %r1, %r33;
	add.s32 	%r66, %r112, -8;
	setp.ge.s32 	%p10, %r66, %r34;
	or.pred  	%p11, %p9, %p10;
	or.pred  	%p12, %p11, %p8;
	@%p12 bra 	$L__BB0_7;
	wmma.load.a.sync.aligned.row.m16n16k8.tf32 	{%r67, %r68, %r69, %r70}, [%rd3+32], %r34;
	cvt.s64.s32 	%rd17, %r110;
	add.s64 	%rd18, %rd17, %rd2;
	shl.b64 	%rd19, %rd18, 2;
	add.s64 	%rd20, %rd8, %rd19;
	wmma.load.b.sync.aligned.row.m16n16k8.tf32 	{%r71, %r72, %r73, %r74}, [%rd20], %r35;
	wmma.mma.sync.aligned.row.row.m16n16k8.f32.tf32.tf32.f32 {%f140, %f139, %f138, %f137, %f136, %f135, %f134, %f133}, {%r67, %r68, %r69, %r70}, {%r71, %r72, %r73, %r74}, {%f140, %f139, %f138, %f137, %f136, %f135, %f134, %f133};
$L__BB0_7:
	setp.ge.s32 	%p13, %r2, %r35;
	setp.ge.s32 	%p14, %r1, %r33;
	setp.ge.s32 	%p15, %r112, %r34;
	or.pred  	%p16, %p14, %p15;
	or.pred  	%p17, %p16, %p13;
	@%p17 bra 	$L__BB0_9;
	wmma.load.a.sync.aligned.row.m16n16k8.tf32 	{%r76, %r77, %r78, %r79}, [%rd3+64], %r34;
	cvt.s64.s32 	%rd21, %r111;
	add.s64 	%rd22, %rd21, %rd2;
	shl.b64 	%rd23, %rd22, 2;
	add.s64 	%rd24, %rd8, %rd23;
	wmma.load.b.sync.aligned.row.m16n16k8.tf32 	{%r80, %r81, %r82, %r83}, [%rd24], %r35;
	wmma.mma.sync.aligned.row.row.m16n16k8.f32.tf32.tf32.f32 {%f140, %f139, %f138, %f137, %f136, %f135, %f134, %f133}, {%r76, %r77, %r78, %r79}, {%r80, %r81, %r82, %r83}, {%f140, %f139, %f138, %f137, %f136, %f135, %f134, %f133};
$L__BB0_9:
	setp.ge.s32 	%p18, %r2, %r35;
	setp.ge.s32 	%p19, %r1, %r33;
	add.s32 	%r85, %r112, 8;
	setp.ge.s32 	%p20, %r85, %r34;
	or.pred  	%p21, %p19, %p20;
	or.pred  	%p22, %p21, %p18;
	@%p22 bra 	$L__BB0_11;
	wmma.load.a.sync.aligned.row.m16n16k8.tf32 	{%r86, %r87, %r88, %r89}, [%rd3+96], %r34;
	cvt.s64.s32 	%rd25, %r113;
	add.s64 	%rd26, %rd25, %rd2;
	shl.b64 	%rd27, %rd26, 2;
	add.s64 	%rd28, %rd8, %rd27;
	wmma.load.b.sync.aligned.row.m16n16k8.tf32 	{%r90, %r91, %r92, %r93}, [%rd28], %r35;
	wmma.mma.sync.aligned.row.row.m16n16k8.f32.tf32.tf32.f32 {%f140, %f139, %f138, %f137, %f136, %f135, %f134, %f133}, {%r86, %r87, %r88, %r89}, {%r90, %r91, %r92, %r93}, {%f140, %f139, %f138, %f137, %f136, %f135, %f134, %f133};
$L__BB0_11:
	add.s32 	%r94, %r34, 7;
	shr.u32 	%r95, %r94, 3;
	and.b32  	%r115, %r95, 268435452;
	add.s32 	%r114, %r114, 4;
	shl.b32 	%r96, %r35, 5;
	add.s32 	%r113, %r113, %r96;
	add.s32 	%r112, %r112, 32;
	add.s32 	%r111, %r111, %r96;
	add.s32 	%r110, %r110, %r96;
	add.s32 	%r109, %r109, %r96;
	setp.ne.s32 	%p23, %r114, 0;
	@%p23 bra 	$L__BB0_3;
$L__BB0_12:
	setp.eq.s32 	%p24, %r4, 0;
	@%p24 bra 	$L__BB0_17;
	ld.param.u64 	%rd42, [_Z12row_wmma_kerPfS_S_iii_param_0];
	mul.lo.s32 	%r97, %r115, %r35;
	shl.b32 	%r118, %r97, 3;
	shl.b32 	%r24, %r35, 3;
	mul.wide.u32 	%rd29, %r115, 32;
	shl.b64 	%rd30, %rd1, 2;
	add.s64 	%rd31, %rd29, %rd30;
	add.s64 	%rd44, %rd42, %rd31;
	shl.b32 	%r117, %r115, 3;
	neg.s32 	%r116, %r4;
$L__BB0_14:
	.pragma "nounroll";
	setp.ge.s32 	%p25, %r2, %r35;
	setp.ge.s32 	%p26, %r1, %r33;
	setp.ge.s32 	%p27, %r117, %r34;
	or.pred  	%p28, %p26, %p27;
	or.pred  	%p29, %p28, %p25;
	@%p29 bra 	$L__BB0_16;
	wmma.load.a.sync.aligned.row.m16n16k8.tf32 	{%r99, %r100, %r101, %r102}, [%rd44], %r34;
	cvt.s64.s32 	%rd32, %r118;
	add.s64 	%rd33, %rd32, %rd2;
	shl.b64 	%rd34, %rd33, 2;
	add.s64 	%rd35, %rd8, %rd34;
	wmma.load.b.sync.aligned.row.m16n16k8.tf32 	{%r103, %r104, %r105, %r106}, [%rd35], %r35;
	wmma.mma.sync.aligned.row.row.m16n16k8.f32.tf32.tf32.f32 {%f140, %f139, %f138, %f137, %f136, %f135, %f134, %f133}, {%r99, %r100, %r101, %r102}, {%r103, %r104, %r105, %r106}, {%f140, %f139, %f138, %f137, %f136, %f135, %f134, %f133};
$L__BB0_16:
	add.s32 	%r118, %r118, %r24;
	add.s64 	%rd44, %rd44, 32;
	add.s32 	%r117, %r117, 8;
	add.s32 	%r116, %r116, 1;
	setp.ne.s32 	%p30, %r116, 0;
	@%p30 bra 	$L__BB0_14;
$L__BB0_17:
	setp.ge.s32 	%p31, %r1, %r33;
	setp.ge.s32 	%p32, %r2, %r35;
	or.pred  	%p33, %p31, %p32;
	@%p33 bra 	$L__BB0_19;
	ld.param.u64 	%rd43, [_Z12row_wmma_kerPfS_S_iii_param_2];
	mul.lo.s32 	%r108, %r35, %r1;
	cvt.s64.s32 	%rd36, %r108;
	cvt.u64.u32 	%rd37, %r2;
	add.s64 	%rd38, %rd36, %rd37;
	shl.b64 	%rd39, %rd38, 2;
	add.s64 	%rd40, %rd43, %rd39;
	wmma.store.d.sync.aligned.row.m16n16k8.f32 	[%rd40], {%f140, %f139, %f138, %f137, %f136, %f135, %f134, %f133}, %r35;
$L__BB0_19:
	ret;

}
	// .globl	_Z13row_wmma_kerSPfS_S_iii
.visible .entry _Z13row_wmma_kerSPfS_S_iii(
	.param .u64 .ptr .align 1 _Z13row_wmma_kerSPfS_S_iii_param_0,
	.param .u64 .ptr .align 1 _Z13row_wmma_kerSPfS_S_iii_param_1,
	.param .u64 .ptr .align 1 _Z13row_wmma_kerSPfS_S_iii_param_2,
	.param .u32 _Z13row_wmma_kerSPfS_S_iii_param_3,
	.param .u32 _Z13row_wmma_kerSPfS_S_iii_param_4,
	.param .u32 _Z13row_wmma_kerSPfS_S_iii_param_5
)
{
	.reg .pred 	%p<13>;
	.reg .b32 	%r<92>;
	.reg .b32 	%f<61>;
	.reg .b64 	%rd<24>;
	// demoted variable
	.shared .align 4 .b8 _ZZ13row_wmma_kerSPfS_S_iiiE3Ads[4096];
	// demoted variable
	.shared .align 4 .b8 _ZZ13row_wmma_kerSPfS_S_iiiE3Bds[4096];
	ld.param.u64 	%rd4, [_Z13row_wmma_kerSPfS_S_iii_param_0];
	ld.param.u64 	%rd5, [_Z13row_wmma_kerSPfS_S_iii_param_1];
	ld.param.u32 	%r25, [_Z13row_wmma_kerSPfS_S_iii_param_4];
	ld.param.u32 	%r26, [_Z13row_wmma_kerSPfS_S_iii_param_5];
	mov.u32 	%r27, %tid.x;
	mov.u32 	%r28, %tid.y;
	mov.u32 	%r29, %ntid.x;
	mad.lo.s32 	%r1, %r28, %r29, %r27;
	shr.u32 	%r2, %r1, 5;
	and.b32  	%r30, %r1, 31;
	shr.u32 	%r3, %r30, 4;
	and.b32  	%r4, %r1, 7;
	mov.u32 	%r31, %ctaid.y;
	shl.b32 	%r32, %r31, 6;
	mov.u32 	%r33, %ctaid.x;
	shl.b32 	%r34, %r33, 5;
	shr.u32 	%r35, %r1, 1;
	and.b32  	%r36, %r35, 16;
	or.b32  	%r5, %r36, %r34;
	shr.u32 	%r37, %r1, 2;
	and.b32  	%r38, %r37, 1048560;
	add.s32 	%r6, %r38, %r32;
	setp.lt.s32 	%p1, %r25, 1;
	mov.f32 	%f37, 0f00000000;
	mov.f32 	%f38, %f37;
	mov.f32 	%f39, %f37;
	mov.f32 	%f40, %f37;
	mov.f32 	%f41, %f37;
	mov.f32 	%f42, %f37;
	mov.f32 	%f43, %f37;
	mov.f32 	%f44, %f37;
	@%p1 bra 	$L__BB1_9;
	and.b32  	%r40, %r1, 15;
	add.s32 	%r41, %r5, %r40;
	shl.b32 	%r42, %r2, 7;
	shl.b32 	%r43, %r4, 4;
	or.b32  	%r7, %r42, %r43;
	mul.wide.u32 	%rd7, %r42, 4;
	mov.u32 	%r44, _ZZ13row_wmma_kerSPfS_S_iiiE3Bds;
	cvt.u64.u32 	%rd8, %r44;
	cvta.shared.u64 	%rd9, %rd8;
	add.s64 	%rd1, %rd9, %rd7;
	or.b32  	%r45, %r3, %r42;
	shl.b32 	%r46, %r45, 2;
	shl.b32 	%r47, %r1, 5;
	and.b32  	%r48, %r47, 480;
	or.b32  	%r49, %r48, %r46;
	mov.u32 	%r50, _ZZ13row_wmma_kerSPfS_S_iiiE3Ads;
	add.s32 	%r8, %r50, %r49;
	mad.lo.s32 	%r9, %r41, %r25, %r3;
	cvta.to.global.u64 	%rd2, %rd5;
	cvta.to.global.u64 	%rd3, %rd4;
	mov.b32 	%r87, 0;
	mov.f32 	%f37, 0f00000000;
$L__BB1_2:
	shl.b32 	%r11, %r87, 3;
	add.s32 	%r88, %r9, %r11;
	mov.u32 	%r89, %r8;
	mov.u32 	%r90, %r3;
$L__BB1_3:
	mul.wide.s32 	%rd10, %r88, 4;
	add.s64 	%rd11, %rd3, %rd10;
	ld.global.f32 	%f35, [%rd11];
	st.shared.f32 	[%r89], %f35;
	add.s32 	%r16, %r90, 2;
	add.s32 	%r89, %r89, 8;
	add.s32 	%r88, %r88, 2;
	setp.lt.u32 	%p2, %r90, 6;
	mov.u32 	%r90, %r16;
	@%p2 bra 	$L__BB1_3;
	mov.u32 	%r51, %tid.y;
	mov.u32 	%r52, %ntid.x;
	mov.u32 	%r53, %tid.x;
	mad.lo.s32 	%r54, %r51, %r52, %r53;
	and.b32  	%r55, %r54, 31;
	shr.u32 	%r91, %r55, 3;
	and.b32  	%r56, %r54, 7;
	add.s32 	%r57, %r11, %r56;
	mad.lo.s32 	%r20, %r57, %r26, %r6;
$L__BB1_5:
	add.s32 	%r58, %r20, %r91;
	mul.wide.s32 	%rd12, %r58, 4;
	add.s64 	%rd13, %rd2, %rd12;
	ld.global.f32 	%f36, [%rd13];
	add.s32 	%r59, %r7, %r91;
	shl.b32 	%r60, %r59, 2;
	mov.u32 	%r61, _ZZ13row_wmma_kerSPfS_S_iiiE3Bds;
	add.s32 	%r62, %r61, %r60;
	st.shared.f32 	[%r62], %f36;
	add.s32 	%r22, %r91, 4;
	setp.lt.u32 	%p3, %r91, 12;
	mov.u32 	%r91, %r22;
	@%p3 bra 	$L__BB1_5;
	ld.param.u32 	%r85, [_Z13row_wmma_kerSPfS_S_iii_param_3];
	setp.ge.s32 	%p4, %r6, %r26;
	setp.ge.s32 	%p5, %r5, %r85;
	bar.sync 	0;
	setp.ge.s32 	%p6, %r11, %r25;
	or.pred  	%p7, %p5, %p6;
	or.pred  	%p8, %p7, %p4;
	@%p8 bra 	$L__BB1_8;
	mov.u32 	%r64, %tid.y;
	mov.u32 	%r65, %ntid.x;
	mov.u32 	%r66, %tid.x;
	mad.lo.s32 	%r67, %r64, %r65, %r66;
	shl.b32 	%r68, %r67, 2;
	and.b32  	%r69, %r68, -128;
	mul.wide.u32 	%rd14, %r69, 4;
	mov.u32 	%r70, _ZZ13row_wmma_kerSPfS_S_iiiE3Ads;
	cvt.u64.u32 	%rd15, %r70;
	cvta.shared.u64 	%rd16, %rd15;
	add.s64 	%rd17, %rd16, %rd14;
	mov.b32 	%r71, 8;
	wmma.load.a.sync.aligned.row.m16n16k8.tf32 	{%r72, %r73, %r74, %r75}, [%rd17], %r71;
	mov.b32 	%r76, 16;
	wmma.load.b.sync.aligned.row.m16n16k8.tf32 	{%r77, %r78, %r79, %r80}, [%rd1], %r76;
	wmma.mma.sync.aligned.row.row.m16n16k8.f32.tf32.tf32.f32 {%f44, %f43, %f42, %f41, %f40, %f39, %f38, %f37}, {%r72, %r73, %r74, %r75}, {%r77, %r78, %r79, %r80}, {%f44, %f43, %f42, %f41, %f40, %f39, %f38, %f37};
$L__BB1_8:
	add.s32 	%r87, %r87, 1;
	add.s32 	%r81, %r25, 7;
	shr.u32 	%r82, %r81, 3;
	setp.ne.s32 	%p9, %r87, %r82;
	@%p9 bra 	$L__BB1_2;
$L__BB1_9:
	ld.param.u32 	%r86, [_Z13row_wmma_kerSPfS_S_iii_param_3];
	setp.ge.s32 	%p10, %r5, %r86;
	setp.ge.s32 	%p11, %r6, %r26;
	or.pred  	%p12, %p10, %p11;
	@%p12 bra 	$L__BB1_11;
	ld.param.u64 	%rd23, [_Z13row_wmma_kerSPfS_S_iii_param_2];
	mul.lo.s32 	%r84, %r26, %r5;
	cvt.s64.s32 	%rd18, %r84;
	cvt.u64.u32 	%rd19, %r6;
	add.s64 	%rd20, %rd18, %rd19;
	shl.b64 	%rd21, %rd20, 2;
	add.s64 	%rd22, %rd23, %rd21;
	wmma.store.d.sync.aligned.row.m16n16k8.f32 	[%rd22], {%f44, %f43, %f42, %f41, %f40, %f39, %f38, %f37}, %r26;
$L__BB1_11:
	ret;

}


// ===== COMPILED SASS (sm_100) =====

	.target	sm_100

	.elftype	@"ET_EXEC"


//--------------------- .note.nv.tkinfo           --------------------------
	.section	.note.nv.tkinfo,"",@"SHT_NOTE"
	.sectionflags	@"SHF_NOTE_NV_TKINFO"
	.tkinfo
        /*0018*/ 	.word	0x00000002
        /*0030*/ 	.string	""
        /*0030*/ 	.string	"ptxas"
        /*0030*/ 	.string	"Cuda compilation tools, release 13.0, V13.0.88"
        /*0030*/ 	.string	"Build cuda_13.0.r13.0/compiler.36424714_0"
        /*0030*/ 	.string	"-arch sm_100 -m 64 "



//--------------------- .note.nv.cuinfo           --------------------------
	.section	.note.nv.cuinfo,"",@"SHT_NOTE"
	.sectionflags	@"SHF_NOTE_NV_CUINFO"
        /*0018*/ 	.short	0x0002
        /*001a*/ 	.short	0x0064
        /*001c*/ 	.short	0x0082
	.zero		2


//--------------------- .nv.info                  --------------------------
	.section	.nv.info,"",@"SHT_CUDA_INFO"
	.align	4


	//----- nvinfo : EIATTR_REGCOUNT
	.align		4
        /*0000*/ 	.byte	0x04, 0x2f
        /*0002*/ 	.short	(.L_1 - .L_0)
	.align		4
.L_0:
        /*0004*/ 	.word	index@(_Z12row_wmma_kerPfS_S_iii)
        /*0008*/ 	.word	0x00000028


	//----- nvinfo : EIATTR_FRAME_SIZE
	.align		4
.L_1:
        /*000c*/ 	.byte	0x04, 0x11
        /*000e*/ 	.short	(.L_3 - .L_2)
	.align		4
.L_2:
        /*0010*/ 	.word	index@(_Z12row_wmma_kerPfS_S_iii)
        /*0014*/ 	.word	0x00000000


	//----- nvinfo : EIATTR_REGCOUNT
	.align		4
.L_3:
        /*0018*/ 	.byte	0x04, 0x2f
        /*001a*/ 	.short	(.L_5 - .L_4)
	.align		4
.L_4:
        /*001c*/ 	.word	index@(_Z13row_wmma_kerSPfS_S_iii)
        /*0020*/ 	.word	0x00000020


	//----- nvinfo : EIATTR_FRAME_SIZE
	.align		4
.L_5:
        /*0024*/ 	.byte	0x04, 0x11
        /*0026*/ 	.short	(.L_7 - .L_6)
	.align		4
.L_6:
        /*0028*/ 	.word	index@(_Z13row_wmma_kerSPfS_S_iii)
        /*002c*/ 	.word	0x00000000


	//----- nvinfo : EIATTR_MIN_STACK_SIZE
	.align		4
.L_7:
        /*0030*/ 	.byte	0x04, 0x12
        /*0032*/ 	.short	(.L_9 - .L_8)
	.align		4
.L_8:
        /*0034*/ 	.word	index@(_Z13row_wmma_kerSPfS_S_iii)
        /*0038*/ 	.word	0x00000000


	//----- nvinfo : EIATTR_MIN_STACK_SIZE
	.align		4
.L_9:
        /*003c*/ 	.byte	0x04, 0x12
        /*003e*/ 	.short	(.L_11 - .L_10)
	.align		4
.L_10:
        /*0040*/ 	.word	index@(_Z12row_wmma_kerPfS_S_iii)
        /*0044*/ 	.word	0x00000000
.L_11:


//--------------------- .nv.compat                --------------------------
	.section	.nv.compat,"",@"SHT_CUDA_COMPAT_INFO"
	.align	4
        /*0000*/ 	.byte	0x02, 0x09, 0x00, 0x00, 0x02, 0x02, 0x01, 0x00, 0x02, 0x05, 0x05, 0x00, 0x03, 0x07, 0x01, 0x01
        /*0010*/ 	.byte	0x02, 0x03, 0x00, 0x00, 0x02, 0x06, 0x01, 0x00, 0x04, 0x0b, 0x08, 0x00, 0x09, 0x00, 0x00, 0x00
        /*0020*/ 	.byte	0x00, 0x00, 0x00, 0x00


//--------------------- .nv.info._Z13row_wmma_kerSPfS_S_iii --------------------------
	.section	.nv.info._Z13row_wmma_kerSPfS_S_iii,"",@"SHT_CUDA_INFO"
	.sectionflags	@""
	.align	4


	//----- nvinfo : EIATTR_CUDA_API_VERSION
	.align		4
        /*0000*/ 	.byte	0x04, 0x37
        /*0002*/ 	.short	(.L_13 - .L_12)
.L_12:
        /*0004*/ 	.word	0x00000082


	//----- nvinfo : EIATTR_KPARAM_INFO
	.align		4
.L_13:
        /*0008*/ 	.byte	0x04, 0x17
        /*000a*/ 	.short	(.L_15 - .L_14)
.L_14:
        /*000c*/ 	.word	0x00000000
        /*0010*/ 	.short	0x0005
        /*0012*/ 	.short	0x0020
        /*0014*/ 	.byte	0x00, 0xf0, 0x11, 0x00


	//----- nvinfo : EIATTR_KPARAM_INFO
	.align		4
.L_15:
        /*0018*/ 	.byte	0x04, 0x17
        /*001a*/ 	.short	(.L_17 - .L_16)
.L_16:
        /*001c*/ 	.word	0x00000000
        /*0020*/ 	.short	0x0004
        /*0022*/ 	.short	0x001c
        /*0024*/ 	.byte	0x00, 0xf0, 0x11, 0x00


	//----- nvinfo : EIATTR_KPARAM_INFO
	.align		4
.L_17:
        /*0028*/ 	.byte	0x04, 0x17
        /*002a*/ 	.short	(.L_19 - .L_18)
.L_18:
        /*002c*/ 	.word	0x00000000
        /*0030*/ 	.short	0x0003
        /*0032*/ 	.short	0x0018
        /*0034*/ 	.byte	0x00, 0xf0, 0x11, 0x00


	//----- nvinfo : EIATTR_KPARAM_INFO
	.align		4
.L_19:
        /*0038*/ 	.byte	0x04, 0x17
        /*003a*/ 	.short	(.L_21 - .L_20)
.L_20:
        /*003c*/ 	.word	0x00000000
        /*0040*/ 	.short	0x0002
        /*0042*/ 	.short	0x0010
        /*0044*/ 	.byte	0x00, 0xf5, 0x21, 0x00


	//----- nvinfo : EIATTR_KPARAM_INFO
	.align		4
.L_21:
        /*0048*/ 	.byte	0x04, 0x17
        /*004a*/ 	.short	(.L_23 - .L_22)
.L_22:
        /*004c*/ 	.word	0x00000000
        /*0050*/ 	.short	0x0001
        /*0052*/ 	.short	0x0008
        /*0054*/ 	.byte	0x00, 0xf5, 0x21, 0x00


	//----- nvinfo : EIATTR_KPARAM_INFO
	.align		4
.L_23:
        /*0058*/ 	.byte	0x04, 0x17
        /*005a*/ 	.short	(.L_25 - .L_24)
.L_24:
        /*005c*/ 	.word	0x00000000
        /*0060*/ 	.short	0x0000
        /*0062*/ 	.short	0x0000
        /*0064*/ 	.byte	0x00, 0xf5, 0x21, 0x00


	//----- nvinfo : EIATTR_SPARSE_MMA_MASK
	.align		4
.L_25:
        /*0068*/ 	.byte	0x03, 0x50
        /*006a*/ 	.short	0x0000


	//----- nvinfo : EIATTR_WMMA_USED
	.align		4
        /*006c*/ 	.byte	0x01, 0x2b
	.zero		2


	//----- nvinfo : EIATTR_MAXREG_COUNT
	.align		4
        /*0070*/ 	.byte	0x03, 0x1b
        /*0072*/ 	.short	0x00ff


	//----- nvinfo : EIATTR_NUM_BARRIERS
	.align		4
        /*0074*/ 	.byte	0x02, 0x4c
        /*0076*/ 	.byte	0x01
	.zero		1


	//----- nvinfo : EIATTR_MERCURY_ISA_VERSION
	.align		4
        /*0078*/ 	.byte	0x03, 0x5f
        /*007a*/ 	.short	0x0101


	//----- nvinfo : EIATTR_VRC_CTA_INIT_COUNT
	.align		4
        /*007c*/ 	.byte	0x02, 0x4a
	.zero		1
	.zero		1


	//----- nvinfo : EIATTR_EXIT_INSTR_OFFSETS
	.align		4
        /*0080*/ 	.byte	0x04, 0x1c
        /*0082*/ 	.short	(.L_27 - .L_26)


	//   ....[0]....
.L_26:
        /*0084*/ 	.word	0x000008f0


	//   ....[1]....
        /*0088*/ 	.word	0x00000a40


	//----- nvinfo : EIATTR_CRS_STACK_SIZE
	.align		4
.L_27:
        /*008c*/ 	.byte	0x04, 0x1e
        /*008e*/ 	.short	(.L_29 - .L_28)
.L_28:
        /*0090*/ 	.word	0x00000000


	//----- nvinfo : EIATTR_CBANK_PARAM_SIZE
	.align		4
.L_29:
        /*0094*/ 	.byte	0x03, 0x19
        /*0096*/ 	.short	0x0024


	//----- nvinfo : EIATTR_PARAM_CBANK
	.align		4
        /*0098*/ 	.byte	0x04, 0x0a
        /*009a*/ 	.short	(.L_31 - .L_30)
	.align		4
.L_30:
        /*009c*/ 	.word	index@(.nv.constant0._Z13row_wmma_kerSPfS_S_iii)
        /*00a0*/ 	.short	0x0380
        /*00a2*/ 	.short	0x0024


	//----- nvinfo : EIATTR_SW_WAR
	.align		4
.L_31:
        /*00a4*/ 	.byte	0x04, 0x36
        /*00a6*/ 	.short	(.L_33 - .L_32)
.L_32:
        /*00a8*/ 	.word	0x00000008
.L_33:


//--------------------- .nv.info._Z12row_wmma_kerPfS_S_iii --------------------------
	.section	.nv.info._Z12row_wmma_kerPfS_S_iii,"",@"SHT_CUDA_INFO"
	.sectionflags	@""
	.align	4


	//----- nvinfo : EIATTR_CUDA_API_VERSION
	.align		4
        /*0000*/ 	.byte	0x04, 0x37
        /*0002*/ 	.short	(.L_35 - .L_34)
.L_34:
        /*0004*/ 	.word	0x00000082


	//----- nvinfo : EIATTR_KPARAM_INFO
	.align		4
.L_35:
        /*0008*/ 	.byte	0x04, 0x17
        /*000a*/ 	.short	(.L_37 - .L_36)
.L_36:
        /*000c*/ 	.word	0x00000000
        /*0010*/ 	.short	0x0005
        /*0012*/ 	.short	0x0020
        /*0014*/ 	.byte	0x00, 0xf0, 0x11, 0x00


	//----- nvinfo : EIATTR_KPARAM_INFO
	.align		4
.L_37:
        /*0018*/ 	.byte	0x04, 0x17
        /*001a*/ 	.short	(.L_39 - .L_38)
.L_38:
        /*001c*/ 	.word	0x00000000
        /*0020*/ 	.short	0x0004
        /*0022*/ 	.short	0x001c
        /*0024*/ 	.byte	0x00, 0xf0, 0x11, 0x00


	//----- nvinfo : EIATTR_KPARAM_INFO
	.align		4
.L_39:
        /*0028*/ 	.byte	0x04, 0x17
        /*002a*/ 	.short	(.L_41 - .L_40)
.L_40:
        /*002c*/ 	.word	0x00000000
        /*0030*/ 	.short	0x0003
        /*0032*/ 	.short	0x0018
        /*0034*/ 	.byte	0x00, 0xf0, 0x11, 0x00


	//----- nvinfo : EIATTR_KPARAM_INFO
	.align		4
.L_41:
        /*0038*/ 	.byte	0x04, 0x17
        /*003a*/ 	.short	(.L_43 - .L_42)
.L_42:
        /*003c*/ 	.word	0x00000000
        /*0040*/ 	.short	0x0002
        /*0042*/ 	.short	0x0010
        /*0044*/ 	.byte	0x00, 0xf5, 0x21, 0x00


	//----- nvinfo : EIATTR_KPARAM_INFO
	.align		4
.L_43:
        /*0048*/ 	.byte	0x04, 0x17
        /*004a*/ 	.short	(.L_45 - .L_44)
.L_44:
        /*004c*/ 	.word	0x00000000
        /*0050*/ 	.short	0x0001
        /*0052*/ 	.short	0x0008
        /*0054*/ 	.byte	0x00, 0xf5, 0x21, 0x00


	//----- nvinfo : EIATTR_KPARAM_INFO
	.align		4
.L_45:
        /*0058*/ 	.byte	0x04, 0x17
        /*005a*/ 	.short	(.L_47 - .L_46)
.L_46:
        /*005c*/ 	.word	0x00000000
        /*0060*/ 	.short	0x0000
        /*0062*/ 	.short	0x0000
        /*0064*/ 	.byte	0x00, 0xf5, 0x21, 0x00


	//----- nvinfo : EIATTR_SPARSE_MMA_MASK
	.align		4
.L_47:
        /*0068*/ 	.byte	0x03, 0x50
        /*006a*/ 	.short	0x0000


	//----- nvinfo : EIATTR_WMMA_USED
	.align		4
        /*006c*/ 	.byte	0x01, 0x2b
	.zero		2


	//----- nvinfo : EIATTR_MAXREG_COUNT
	.align		4
        /*0070*/ 	.byte	0x03, 0x1b
        /*0072*/ 	.short	0x00ff


	//----- nvinfo : EIATTR_MERCURY_ISA_VERSION
	.align		4
        /*0074*/ 	.byte	0x03, 0x5f
        /*0076*/ 	.short	0x0101


	//----- nvinfo : EIATTR_VRC_CTA_INIT_COUNT
	.align		4
        /*0078*/ 	.byte	0x02, 0x4a
	.zero		1
	.zero		1


	//----- nvinfo : EIATTR_EXIT_INSTR_OFFSETS
	.align		4
        /*007c*/ 	.byte	0x04, 0x1c
        /*007e*/ 	.short	(.L_49 - .L_48)


	//   ....[0]....
.L_48:
        /*0080*/ 	.word	0x00001490


	//   ....[1]....
        /*0084*/ 	.word	0x000015e0


	//----- nvinfo : EIATTR_CRS_STACK_SIZE
	.align		4
.L_49:
        /*0088*/ 	.byte	0x04, 0x1e
        /*008a*/ 	.short	(.L_51 - .L_50)
.L_50:
        /*008c*/ 	.word	0x00000000


	//----- nvinfo : EIATTR_CBANK_PARAM_SIZE
	.align		4
.L_51:
        /*0090*/ 	.byte	0x03, 0x19
        /*0092*/ 	.short	0x0024


	//----- nvinfo : EIATTR_PARAM_CBANK
	.align		4
        /*0094*/ 	.byte	0x04, 0x0a
        /*0096*/ 	.short	(.L_53 - .L_52)
	.align		4
.L_52:
        /*0098*/ 	.word	index@(.nv.constant0._Z12row_wmma_kerPfS_S_iii)
        /*009c*/ 	.short	0x0380
        /*009e*/ 	.short	0x0024


	//----- nvinfo : EIATTR_SW_WAR
	.align		4
.L_53:
        /*00a0*/ 	.byte	0x04, 0x36
        /*00a2*/ 	.short	(.L_55 - .L_54)
.L_54:
        /*00a4*/ 	.word	0x00000008
.L_55:


//--------------------- .nv.callgraph             --------------------------
	.section	.nv.callgraph,"",@"SHT_CUDA_CALLGRAPH"
	.align	4
	.sectionentsize	8
	.align		4
        /*0000*/ 	.word	0x00000000
	.align		4
        /*0004*/ 	.word	0xffffffff
	.align		4
        /*0008*/ 	.word	0x00000000
	.align		4
        /*000c*/ 	.word	0xfffffffe
	.align		4
        /*0010*/ 	.word	0x00000000
	.align		4
        /*0014*/ 	.word	0xfffffffd
	.align		4
        /*0018*/ 	.word	0x00000000
	.align		4
        /*001c*/ 	.word	0xfffffffc


//--------------------- .text._Z13row_wmma_kerSPfS_S_iii --------------------------
	.section	.text._Z13row_wmma_kerSPfS_S_iii,"ax",@progbits
	.align	128
        .global         _Z13row_wmma_kerSPfS_S_iii
        .type           _Z13row_wmma_kerSPfS_S_iii,@function
        .size           _Z13row_wmma_kerSPfS_S_iii,(.L_x_19 - _Z13row_wmma_kerSPfS_S_iii)
        .other          _Z13row_wmma_kerSPfS_S_iii,@"STO_CUDA_ENTRY STV_DEFAULT"
_Z13row_wmma_kerSPfS_S_iii:
.text._Z13row_wmma_kerSPfS_S_iii:
[----:B------:R-:W-:Y:S01]  /*0000*/  LDC R1, c[0x0][0x37c] ;  /* 0x0000df00ff017b82 */ /* 0x000fe20000000800 */
[----:B------:R-:W0:Y:S01]  /*0010*/  S2R R0, SR_TID.X ;  /* 0x0000000000007919 */ /* 0x000e220000002100 */
[----:B------:R-:W0:Y:S01]  /*0020*/  LDCU UR4, c[0x0][0x360] ;  /* 0x00006c00ff0477ac */ /* 0x000e220008000800 */
[----:B------:R-:W-:Y:S02]  /*0030*/  CS2R R6, SRZ ;  /* 0x0000000000067805 */ /* 0x000fe4000001ff00 */
[----:B------:R-:W-:Y:S01]  /*0040*/  CS2R R10, SRZ ;  /* 0x00000000000a7805 */ /* 0x000fe2000001ff00 */
[----:B------:R-:W0:Y:S01]  /*0050*/  S2R R3, SR_TID.Y ;  /* 0x0000000000037919 */ /* 0x000e220000002200 */
[----:B------:R-:W-:Y:S01]  /*0060*/  CS2R R8, SRZ ;  /* 0x0000000000087805 */ /* 0x000fe2000001ff00 */
[----:B------:R-:W1:Y:S01]  /*0070*/  LDCU.64 UR6, c[0x0][0x358] ;  /* 0x00006b00ff0677ac */ /* 0x000e620008000a00 */
[----:B------:R-:W2:Y:S01]  /*0080*/  S2R R5, SR_CTAID.X ;  /* 0x0000000000057919 */ /* 0x000ea20000002500 */
[----:B------:R-:W3:Y:S01]  /*0090*/  S2R R4, SR_CTAID.Y ;  /* 0x0000000000047919 */ /* 0x000ee20000002600 */
[----:B0-----:R-:W-:Y:S01]  /*00a0*/  IMAD R0, R3, UR4, R0 ;  /* 0x0000000403007c24 */ /* 0x001fe2000f8e0200 */
[----:B------:R-:W0:Y:S04]  /*00b0*/  LDCU UR4, c[0x0][0x39c] ;  /* 0x00007380ff0477ac */ /* 0x000e280008000800 */
[----:B------:R-:W-:-:S02]  /*00c0*/  SHF.R.U32.HI R2, RZ, 0x1, R0 ;  /* 0x00000001ff027819 */ /* 0x000fc40000011600 */
[----:B------:R-:W-:Y:S02]  /*00d0*/  SHF.R.U32.HI R3, RZ, 0x2, R0 ;  /* 0x00000002ff037819 */ /* 0x000fe40000011600 */
[----:B------:R-:W-:Y:S02]  /*00e0*/  LOP3.LUT R2, R2, 0x10, RZ, 0xc0, !PT ;  /* 0x0000001002027812 */ /* 0x000fe400078ec0ff */
[----:B------:R-:W-:-:S03]  /*00f0*/  LOP3.LUT R3, R3, 0xffff0, RZ, 0xc0, !PT ;  /* 0x000ffff003037812 */ /* 0x000fc600078ec0ff */
[----:B--2---:R-:W-:Y:S02]  /*0100*/  IMAD R12, R5, 0x20, R2 ;  /* 0x00000020050c7824 */ /* 0x004fe400078e0202 */
[----:B---3--:R-:W-:Y:S01]  /*0110*/  IMAD R3, R4, 0x40, R3 ;  /* 0x0000004004037824 */ /* 0x008fe200078e0203 */
[----:B------:R-:W-:Y:S01]  /*0120*/  CS2R R4, SRZ ;  /* 0x0000000000047805 */ /* 0x000fe2000001ff00 */
[----:B0-----:R-:W-:-:S09]  /*0130*/  UISETP.GE.AND UP0, UPT, UR4, 0x1, UPT ;  /* 0x000000010400788c */ /* 0x001fd2000bf06270 */
[----:B-1----:R-:W-:Y:S05]  /*0140*/  BRA.U !UP0, `(.L_x_0) ;  /* 0x0000000508d87547 */ /* 0x002fea000b800000 */
[----:B------:R-:W0:Y:S01]  /*0150*/  S2R R18, SR_CgaCtaId ;  /* 0x0000000000127919 */ /* 0x000e220000008800 */
[----:B------:R-:W-:Y:S01]  /*0160*/  MOV R14, 0x400 ;  /* 0x00000400000e7802 */ /* 0x000fe20000000f00 */
[C---:B------:R-:W-:Y:S01]  /*0170*/  IMAD.SHL.U32 R16, R0.reuse, 0x20, RZ ;  /* 0x0000002000107824 */ /* 0x040fe200078e00ff */
[----:B------:R-:W-:Y:S01]  /*0180*/  SHF.R.U32.HI R7, RZ, 0x5, R0 ;  /* 0x00000005ff077819 */ /* 0x000fe20000011600 */
[----:B------:R-:W1:Y:S01]  /*0190*/  S2R R20, SR_SWINHI ;  /* 0x0000000000147919 */ /* 0x000e620000002f00 */
[----:B------:R-:W-:Y:S01]  /*01a0*/  LOP3.LUT R2, R0, 0x1f, RZ, 0xc0, !PT ;  /* 0x0000001f00027812 */ /* 0x000fe200078ec0ff */
[----:B------:R-:W-:Y:S01]  /*01b0*/  VIADD R15, R14, 0x1000 ;  /* 0x000010000e0f7836 */ /* 0x000fe20000000000 */
[----:B------:R-:W-:Y:S01]  /*01c0*/  LOP3.LUT R17, R16, 0x1e0, RZ, 0xc0, !PT ;  /* 0x000001e010117812 */ /* 0x000fe200078ec0ff */
[----:B------:R-:W-:Y:S01]  /*01d0*/  IMAD.SHL.U32 R13, R7, 0x80, RZ ;  /* 0x00000080070d7824 */ /* 0x000fe200078e00ff */
[----:B------:R-:W-:Y:S02]  /*01e0*/  SHF.R.U32.HI R2, RZ, 0x4, R2 ;  /* 0x00000004ff027819 */ /* 0x000fe40000011602 */
[----:B------:R-:W-:-:S02]  /*01f0*/  LOP3.LUT R7, R0, 0xf, RZ, 0xc0, !PT ;  /* 0x0000000f00077812 */ /* 0x000fc400078ec0ff */
[----:B------:R-:W-:Y:S02]  /*0200*/  IADD3 R16, PT, PT, R2, R13, RZ ;  /* 0x0000000d02107210 */ /* 0x000fe40007ffe0ff */
[----:B------:R-:W-:-:S03]  /*0210*/  LOP3.LUT R0, R0, 0x7, RZ, 0xc0, !PT ;  /* 0x0000000700007812 */ /* 0x000fc600078ec0ff */
[----:B------:R-:W-:Y:S02]  /*0220*/  IMAD R16, R16, 0x4, R17 ;  /* 0x0000000410107824 */ /* 0x000fe400078e0211 */
[----:B------:R-:W-:Y:S02]  /*0230*/  IMAD.IADD R17, R12, 0x1, R7 ;  /* 0x000000010c117824 */ /* 0x000fe400078e0207 */
[----:B------:R-:W-:Y:S02]  /*0240*/  IMAD R0, R0, 0x10, R13 ;  /* 0x0000001000007824 */ /* 0x000fe400078e020d */
[----:B------:R-:W-:Y:S02]  /*0250*/  IMAD.MOV.U32 R7, RZ, RZ, RZ ;  /* 0x000000ffff077224 */ /* 0x000fe400078e00ff */
[----:B------:R-:W-:Y:S01]  /*0260*/  IMAD R17, R17, UR4, R2 ;  /* 0x0000000411117c24 */ /* 0x000fe2000f8e0202 */
[----:B0-----:R-:W-:-:S04]  /*0270*/  LEA R15, R18, R15, 0x18 ;  /* 0x0000000f120f7211 */ /* 0x001fc800078ec0ff */
[----:B------:R-:W-:Y:S02]  /*0280*/  MOV R22, R15 ;  /* 0x0000000f00167202 */ /* 0x000fe40000000f00 */
[----:B-1----:R-:W-:Y:S02]  /*0290*/  MOV R23, R20 ;  /* 0x0000001400177202 */ /* 0x002fe40000000f00 */
[----:B------:R-:W-:Y:S01]  /*02a0*/  LEA R15, R18, R14, 0x18 ;  /* 0x0000000e120f7211 */ /* 0x000fe200078ec0ff */
[----:B------:R-:W-:-:S04]  /*02b0*/  IMAD.WIDE.U32 R22, R13, 0x4, R22 ;  /* 0x000000040d167825 */ /* 0x000fc800078e0016 */
[----:B------:R-:W-:Y:S01]  /*02c0*/  IMAD.IADD R13, R16, 0x1, R15 ;  /* 0x00000001100d7824 */ /* 0x000fe200078e020f */
[----:B------:R-:W-:-:S07]  /*02d0*/  MOV R16, RZ ;  /* 0x000000ff00107202 */ /* 0x000fce0000000f00 */
.L_x_5:
[----:B------:R-:W-:Y:S01]  /*02e0*/  IMAD.SHL.U32 R14, R16, 0x8, RZ ;  /* 0x00000008100e7824 */ /* 0x000fe200078e00ff */
[----:B------:R-:W-:Y:S01]  /*02f0*/  BSSY.RECONVERGENT B0, `(.L_x_1) ;  /* 0x000000d000007945 */ /* 0x000fe20003800200 */
[----:B------:R-:W-:Y:S02]  /*0300*/  IMAD.MOV.U32 R20, RZ, RZ, R13 ;  /* 0x000000ffff147224 */ /* 0x000fe400078e000d */
[----:B------:R-:W-:Y:S01]  /*0310*/  IMAD.MOV.U32 R21, RZ, RZ, R2 ;  /* 0x000000ffff157224 */ /* 0x000fe200078e0002 */
[----:B0-----:R-:W-:-:S07]  /*0320*/  IADD3 R15, PT, PT, R17, R14, RZ ;  /* 0x0000000e110f7210 */ /* 0x001fce0007ffe0ff */
.L_x_2:
[----:B------:R-:W0:Y:S02]  /*0330*/  LDC.64 R18, c[0x0][0x380] ;  /* 0x0000e000ff127b82 */ /* 0x000e240000000a00 */
[----:B0-----:R-:W-:-:S06]  /*0340*/  IMAD.WIDE R18, R15, 0x4, R18 ;  /* 0x000000040f127825 */ /* 0x001fcc00078e0212 */
[----:B------:R-:W2:Y:S01]  /*0350*/  LDG.E R19, desc[UR6][R18.64] ;  /* 0x0000000612137981 */ /* 0x000ea2000c1e1900 */
[C---:B------:R-:W-:Y:S01]  /*0360*/  ISETP.GE.U32.AND P0, PT, R21.reuse, 0x6, PT ;  /* 0x000000061500780c */ /* 0x040fe20003f06070 */
[----:B------:R-:W-:Y:S02]  /*0370*/  VIADD R21, R21, 0x2 ;  /* 0x0000000215157836 */ /* 0x000fe40000000000 */
[----:B------:R-:W-:Y:S01]  /*0380*/  VIADD R15, R15, 0x2 ;  /* 0x000000020f0f7836 */ /* 0x000fe20000000000 */
[----:B--2---:R0:W-:Y:S02]  /*0390*/  STS [R20], R19 ;  /* 0x0000001314007388 */ /* 0x0041e40000000800 */
[----:B0-----:R-:W-:-:S07]  /*03a0*/  VIADD R20, R20, 0x8 ;  /* 0x0000000814147836 */ /* 0x001fce0000000000 */
[----:B------:R-:W-:Y:S05]  /*03b0*/  @!P0 BRA `(.L_x_2) ;  /* 0xfffffffc00dc8947 */ /* 0x000fea000383ffff */
[----:B------:R-:W-:Y:S05]  /*03c0*/  BSYNC.RECONVERGENT B0 ;  /* 0x0000000000007941 */ /* 0x000fea0003800200 */
.L_x_1:
[----:B------:R-:W0:Y:S01]  /*03d0*/  S2R R15, SR_TID.Y ;  /* 0x00000000000f7919 */ /* 0x000e220000002200 */
[----:B------:R-:W0:Y:S01]  /*03e0*/  LDCU UR4, c[0x0][0x360] ;  /* 0x00006c00ff0477ac */ /* 0x000e220008000800 */
[----:B------:R-:W1:Y:S01]  /*03f0*/  LDC R24, c[0x0][0x3a0] ;  /* 0x0000e800ff187b82 */ /* 0x000e620000000800 */
[----:B------:R-:W-:Y:S01]  /*0400*/  MOV R26, 0x400 ;  /* 0x00000400001a7802 */ /* 0x000fe20000000f00 */
[----:B------:R-:W0:Y:S03]  /*0410*/  S2R R20, SR_TID.X ;  /* 0x0000000000147919 */ /* 0x000e260000002100 */
[----:B------:R-:W-:Y:S01]  /*0420*/  IADD3 R28, PT, PT, R26, 0x1000, RZ ;  /* 0x000010001a1c7810 */ /* 0x000fe20007ffe0ff */
[----:B------:R-:W2:Y:S01]  /*0430*/  S2R R21, SR_CgaCtaId ;  /* 0x0000000000157919 */ /* 0x000ea20000008800 */
[----:B0-----:R-:W-:Y:S02]  /*0440*/  IMAD R18, R15, UR4, R20 ;  /* 0x000000040f127c24 */ /* 0x001fe4000f8e0214 */
[----:B--2---:R-:W-:-:S03]  /*0450*/  LEA R25, R21, R28, 0x18 ;  /* 0x0000001c15197211 */ /* 0x004fc600078ec0ff */
[C---:B------:R-:W-:Y:S02]  /*0460*/  LOP3.LUT R19, R18.reuse, 0x7, RZ, 0xc0, !PT ;  /* 0x0000000712137812 */ /* 0x040fe400078ec0ff */
[----:B------:R-:W-:-:S03]  /*0470*/  LOP3.LUT R18, R18, 0x1f, RZ, 0xc0, !PT ;  /* 0x0000001f12127812 */ /* 0x000fc600078ec0ff */
[----:B------:R-:W-:Y:S01]  /*0480*/  IMAD.IADD R19, R14, 0x1, R19 ;  /* 0x000000010e137824 */ /* 0x000fe200078e0213 */
[----:B------:R-:W-:-:S03]  /*0490*/  SHF.R.U32.HI R28, RZ, 0x3, R18 ;  /* 0x00000003ff1c7819 */ /* 0x000fc60000011612 */
[----:B-1----:R-:W-:-:S07]  /*04a0*/  IMAD R27, R19, R24, R3 ;  /* 0x00000018131b7224 */ /* 0x002fce00078e0203 */
.L_x_3:
[----:B0-----:R-:W0:Y:S01]  /*04b0*/  LDC.64 R18, c[0x0][0x388] ;  /* 0x0000e200ff127b82 */ /* 0x001e220000000a00 */
[----:B------:R-:W-:-:S04]  /*04c0*/  IMAD.IADD R29, R27, 0x1, R28 ;  /* 0x000000011b1d7824 */ /* 0x000fc800078e021c */
[----:B0-----:R-:W-:-:S06]  /*04d0*/  IMAD.WIDE R18, R29, 0x4, R18 ;  /* 0x000000041d127825 */ /* 0x001fcc00078e0212 */
[----:B------:R-:W2:Y:S01]  /*04e0*/  LDG.E R18, desc[UR6][R18.64] ;  /* 0x0000000612127981 */ /* 0x000ea2000c1e1900 */
[----:B------:R-:W-:Y:S01]  /*04f0*/  IMAD.IADD R29, R0, 0x1, R28 ;  /* 0x00000001001d7824 */ /* 0x000fe200078e021c */
[C---:B------:R-:W-:Y:S01]  /*0500*/  ISETP.GE.U32.AND P0, PT, R28.reuse, 0xc, PT ;  /* 0x0000000c1c00780c */ /* 0x040fe20003f06070 */
[----:B------:R-:W-:Y:S02]  /*0510*/  VIADD R28, R28, 0x4 ;  /* 0x000000041c1c7836 */ /* 0x000fe40000000000 */
[----:B------:R-:W-:-:S05]  /*0520*/  IMAD R29, R29, 0x4, R25 ;  /* 0x000000041d1d7824 */ /* 0x000fca00078e0219 */
[----:B--2---:R0:W-:Y:S05]  /*0530*/  STS [R29], R18 ;  /* 0x000000121d007388 */ /* 0x0041ea0000000800 */
[----:B------:R-:W-:Y:S05]  /*0540*/  @!P0 BRA `(.L_x_3) ;  /* 0xfffffffc00d88947 */ /* 0x000fea000383ffff */
[----:B------:R-:W-:Y:S05]  /*0550*/  WARPSYNC.ALL ;  /* 0x0000000000007948 */ /* 0x000fea0003800000 */
[----:B------:R-:W1:Y:S01]  /*0560*/  LDCU.64 UR4, c[0x0][0x398] ;  /* 0x00007300ff0477ac */ /* 0x000e620008000a00 */
[----:B------:R-:W-:Y:S01]  /*0570*/  BAR.SYNC.DEFER_BLOCKING 0x0 ;  /* 0x0000000000007b1d */ /* 0x000fe20000010000 */
[----:B-1----:R-:W-:-:S04]  /*0580*/  ISETP.GE.AND P0, PT, R14, UR5, PT ;  /* 0x000000050e007c0c */ /* 0x002fc8000bf06270 */
[----:B------:R-:W-:-:S04]  /*0590*/  ISETP.GE.OR P0, PT, R12, UR4, P0 ;  /* 0x000000040c007c0c */ /* 0x000fc80008706670 */
[----:B------:R-:W-:-:S13]  /*05a0*/  ISETP.GE.OR P0, PT, R3, R24, P0 ;  /* 0x000000180300720c */ /* 0x000fda0000706670 */
[----:B------:R-:W-:Y:S05]  /*05b0*/  @P0 BRA `(.L_x_4) ;  /* 0x0000000000a80947 */ /* 0x000fea0003800000 */
[----:B------:R-:W1:Y:S01]  /*05c0*/  S2R R14, SR_LANEID ;  /* 0x00000000000e7919 */ /* 0x000e620000000000 */
[----:B------:R-:W2:Y:S01]  /*05d0*/  LDCU UR4, c[0x0][0x360] ;  /* 0x00006c00ff0477ac */ /* 0x000ea20008000800 */
[----:B------:R-:W-:Y:S01]  /*05e0*/  LEA R21, R21, R26, 0x18 ;  /* 0x0000001a15157211 */ /* 0x000fe200078ec0ff */
[----:B0-----:R-:W0:Y:S01]  /*05f0*/  S2R R18, SR_SWINHI ;  /* 0x0000000000127919 */ /* 0x001e220000002f00 */
[----:B--2---:R-:W-:-:S05]  /*0600*/  IMAD R15, R15, UR4, R20 ;  /* 0x000000040f0f7c24 */ /* 0x004fca000f8e0214 */
[----:B------:R-:W-:-:S04]  /*0610*/  SHF.L.U32 R19, R15, 0x2, RZ ;  /* 0x000000020f137819 */ /* 0x000fc800000006ff */
[----:B------:R-:W-:Y:S02]  /*0620*/  LOP3.LUT R19, R19, 0xffffff80, RZ, 0xc0, !PT ;  /* 0xffffff8013137812 */ /* 0x000fe400078ec0ff */
[----:B-1----:R-:W-:Y:S02]  /*0630*/  SHF.R.U32.HI R25, RZ, 0x2, R14 ;  /* 0x00000002ff197819 */ /* 0x002fe4000001160e */
[----:B------:R-:W-:Y:S02]  /*0640*/  LOP3.LUT R20, R14, 0x3, RZ, 0xc0, !PT ;  /* 0x000000030e147812 */ /* 0x000fe400078ec0ff */
[----:B------:R-:W-:Y:S02]  /*0650*/  MOV R14, R21 ;  /* 0x00000015000e7202 */ /* 0x000fe40000000f00 */
[----:B0-----:R-:W-:Y:S01]  /*0660*/  MOV R15, R18 ;  /* 0x00000012000f7202 */ /* 0x001fe20000000f00 */
[----:B------:R-:W-:Y:S02]  /*0670*/  IMAD R27, R25, 0x8, R20 ;  /* 0x00000008191b7824 */ /* 0x000fe400078e0214 */
[----:B------:R-:W-:-:S04]  /*0680*/  IMAD.WIDE.U32 R14, R19, 0x4, R14 ;  /* 0x00000004130e7825 */ /* 0x000fc800078e000e */
[----:B------:R-:W-:Y:S02]  /*0690*/  VIADD R19, R27, 0x40 ;  /* 0x000000401b137836 */ /* 0x000fe40000000000 */
[----:B------:R-:W-:Y:S02]  /*06a0*/  IMAD R25, R20, 0x10, R25 ;  /* 0x0000001014197824 */ /* 0x000fe400078e0219 */
[----:B------:R-:W-:-:S04]  /*06b0*/  IMAD.WIDE R18, R19, 0x4, R14 ;  /* 0x0000000413127825 */ /* 0x000fc800078e020e */
[----:B------:R-:W-:Y:S02]  /*06c0*/  IMAD.WIDE R28, R25, 0x4, R22 ;  /* 0x00000004191c7825 */ /* 0x000fe400078e0216 */
[----:B------:R-:W2:Y:S02]  /*06d0*/  LD.E R19, desc[UR6][R18.64] ;  /* 0x0000000612137980 */ /* 0x000ea4000c101900 */
[----:B------:R-:W-:Y:S02]  /*06e0*/  IMAD.WIDE R20, R27, 0x4, R14 ;  /* 0x000000041b147825 */ /* 0x000fe400078e020e */
[----:B------:R-:W2:Y:S04]  /*06f0*/  LD.E R28, desc[UR6][R28.64] ;  /* 0x000000061c1c7980 */ /* 0x000ea8000c101900 */
[----:B------:R0:W2:Y:S01]  /*0700*/  LD.E R18, desc[UR6][R20.64] ;  /* 0x0000000614127980 */ /* 0x0000a2000c101900 */
[----:B------:R-:W-:Y:S01]  /*0710*/  IADD3 R24, PT, PT, R25, 0x8, RZ ;  /* 0x0000000819187810 */ /* 0x000fe20007ffe0ff */
[----:B------:R-:W-:Y:S05]  /*0720*/  WARPSYNC.ALL ;  /* 0x0000000000007948 */ /* 0x000fea0003800000 */
[----:B0-----:R-:W-:-:S04]  /*0730*/  IMAD.WIDE R20, R24, 0x4, R22 ;  /* 0x0000000418147825 */ /* 0x001fc800078e0216 */
[C---:B------:R-:W-:Y:S02]  /*0740*/  VIADD R24, R27.reuse, 0x4 ;  /* 0x000000041b187836 */ /* 0x040fe40000000000 */
[----:B------:R-:W3:Y:S01]  /*0750*/  LD.E R21, desc[UR6][R20.64] ;  /* 0x0000000614157980 */ /* 0x000ee2000c101900 */
[----:B------:R-:W-:-:S04]  /*0760*/  VIADD R27, R27, 0x44 ;  /* 0x000000441b1b7836 */ /* 0x000fc80000000000 */
[--C-:B------:R-:W-:Y:S01]  /*0770*/  IMAD.WIDE R26, R27, 0x4, R14.reuse ;  /* 0x000000041b1a7825 */ /* 0x100fe200078e020e */
[----:B--2---:R-:W-:Y:S03]  /*0780*/  HMMA.1684.F32.TF32 R8, R18, R28, R8 ;  /* 0x0000001c1208723c */ /* 0x004fe60000085008 */
[----:B------:R-:W-:Y:S02]  /*0790*/  IMAD.WIDE R28, R24, 0x4, R14 ;  /* 0x00000004181c7825 */ /* 0x000fe400078e020e */
[----:B------:R-:W2:Y:S02]  /*07a0*/  LD.E R15, desc[UR6][R26.64] ;  /* 0x000000061a0f7980 */ /* 0x000ea4000c101900 */
[C---:B------:R-:W-:Y:S02]  /*07b0*/  VIADD R24, R25.reuse, 0x40 ;  /* 0x0000004019187836 */ /* 0x040fe40000000000 */
[----:B------:R0:W2:Y:S02]  /*07c0*/  LD.E R14, desc[UR6][R28.64] ;  /* 0x000000061c0e7980 */ /* 0x0000a4000c101900 */
[----:B0-----:R-:W-:Y:S01]  /*07d0*/  IADD3 R29, PT, PT, R25, 0x48, RZ ;  /* 0x00000048191d7810 */ /* 0x001fe20007ffe0ff */
[----:B------:R-:W-:-:S04]  /*07e0*/  IMAD.WIDE R24, R24, 0x4, R22 ;  /* 0x0000000418187825 */ /* 0x000fc800078e0216 */
[----:B------:R-:W-:Y:S02]  /*07f0*/  IMAD.WIDE R26, R29, 0x4, R22 ;  /* 0x000000041d1a7825 */ /* 0x000fe400078e0216 */
[----:B------:R-:W2:Y:S04]  /*0800*/  LD.E R24, desc[UR6][R24.64] ;  /* 0x0000000618187980 */ /* 0x000ea8000c101900 */
[----:B------:R-:W4:Y:S01]  /*0810*/  LD.E R20, desc[UR6][R26.64] ;  /* 0x000000061a147980 */ /* 0x000f22000c101900 */
[----:B---3--:R-:W-:Y:S08]  /*0820*/  HMMA.1684.F32.TF32 R4, R18, R21, R4 ;  /* 0x000000151204723c */ /* 0x008ff00000085004 */
[----:B--2---:R-:W-:-:S12]  /*0830*/  HMMA.1684.F32.TF32 R8, R14, R24, R8 ;  /* 0x000000180e08723c */ /* 0x004fd80000085008 */
[----:B----4-:R-:W-:-:S15]  /*0840*/  HMMA.1684.F32.TF32 R4, R14, R20, R4 ;  /* 0x000000140e04723c */ /* 0x010fde0000085004 */
[----:B------:R-:W-:-:S05]  /*0850*/  NOP ;  /* 0x0000000000007918 */ /* 0x000fca0000000000 */
.L_x_4:
[----:B------:R-:W-:Y:S01]  /*0860*/  UIADD3 UR4, UPT, UPT, UR5, 0x7, URZ ;  /* 0x0000000705047890 */ /* 0x000fe2000fffe0ff */
[----:B------:R-:W-:-:S03]  /*0870*/  VIADD R16, R16, 0x1 ;  /* 0x0000000110107836 */ /* 0x000fc60000000000 */
[----:B------:R-:W-:-:S06]  /*0880*/  USHF.R.U32.HI UR4, URZ, 0x3, UR4 ;  /* 0x00000003ff047899 */ /* 0x000fcc0008011604 */
[----:B------:R-:W-:-:S13]  /*0890*/  ISETP.NE.AND P0, PT, R16, UR4, PT ;  /* 0x0000000410007c0c */ /* 0x000fda000bf05270 */
[----:B------:R-:W-:Y:S05]  /*08a0*/  @P0 BRA `(.L_x_5) ;  /* 0xfffffff8008c0947 */ /* 0x000fea000383ffff */
.L_x_0:
[----:B------:R-:W1:Y:S01]  /*08b0*/  LDC R15, c[0x0][0x3a0] ;  /* 0x0000e800ff0f7b82 */ /* 0x000e620000000800 */
[----:B------:R-:W2:Y:S01]  /*08c0*/  LDCU UR4, c[0x0][0x398] ;  /* 0x00007300ff0477ac */ /* 0x000ea20008000800 */
[----:B-1----:R-:W-:-:S04]  /*08d0*/  ISETP.GE.AND P0, PT, R3, R15, PT ;  /* 0x0000000f0300720c */ /* 0x002fc80003f06270 */
[----:B--2---:R-:W-:-:S13]  /*08e0*/  ISETP.GE.OR P0, PT, R12, UR4, P0 ;  /* 0x000000040c007c0c */ /* 0x004fda0008706670 */
[----:B------:R-:W-:Y:S05]  /*08f0*/  @P0 EXIT ;  /* 0x000000000000094d */ /* 0x000fea0003800000 */
[----:B------:R-:W1:Y:S01]  /*0900*/  S2R R0, SR_LANEID ;  /* 0x0000000000007919 */ /* 0x000e620000000000 */
[----:B------:R-:W2:Y:S01]  /*0910*/  LDCU.64 UR8, c[0x0][0x390] ;  /* 0x00007200ff0877ac */ /* 0x000ea20008000a00 */
[----:B------:R-:W-:Y:S01]  /*0920*/  IMAD R12, R12, R15, RZ ;  /* 0x0000000f0c0c7224 */ /* 0x000fe200078e02ff */
[----:B------:R-:W-:-:S04]  /*0930*/  SHF.R.U32.HI R15, RZ, 0x1, R15 ;  /* 0x00000001ff0f7819 */ /* 0x000fc8000001160f */
[----:B------:R-:W-:Y:S01]  /*0940*/  IADD3 R17, P0, PT, R3, R12, RZ ;  /* 0x0000000c03117210 */ /* 0x000fe20007f1e0ff */
[----:B------:R-:W-:-:S03]  /*0950*/  IMAD.MOV.U32 R3, RZ, RZ, RZ ;  /* 0x000000ffff037224 */ /* 0x000fc600078e00ff */
[----:B------:R-:W-:Y:S02]  /*0960*/  LEA.HI.X.SX32 R12, R12, RZ, 0x1, P0 ;  /* 0x000000ff0c0c7211 */ /* 0x000fe400000f0eff */
[----:B--2---:R-:W-:-:S04]  /*0970*/  LEA R13, P0, R17, UR8, 0x2 ;  /* 0x00000008110d7c11 */ /* 0x004fc8000f8010ff */
[----:B------:R-:W-:Y:S01]  /*0980*/  LEA.HI.X R17, R17, UR9, R12, 0x2, P0 ;  /* 0x0000000911117c11 */ /* 0x000fe200080f140c */
[----:B------:R-:W-:Y:S05]  /*0990*/  WARPSYNC.ALL ;  /* 0x0000000000007948 */ /* 0x000fea0003800000 */
[----:B-1----:R-:W-:Y:S02]  /*09a0*/  LOP3.LUT R2, R0, 0x3, RZ, 0xc0, !PT ;  /* 0x0000000300027812 */ /* 0x002fe400078ec0ff */
[----:B------:R-:W-:-:S05]  /*09b0*/  SHF.R.U32.HI R0, RZ, 0x2, R0 ;  /* 0x00000002ff007819 */ /* 0x000fca0000011600 */
[----:B------:R-:W-:-:S03]  /*09c0*/  IMAD.WIDE.U32 R2, R0, R15, R2 ;  /* 0x0000000f00027225 */ /* 0x000fc600078e0002 */
[----:B------:R-:W-:-:S04]  /*09d0*/  LEA R12, P0, R2, R13, 0x3 ;  /* 0x0000000d020c7211 */ /* 0x000fc800078018ff */
[----:B------:R-:W-:-:S03]  /*09e0*/  LEA.HI.X R13, R2, R17, R3, 0x3, P0 ;  /* 0x00000011020d7211 */ /* 0x000fc600000f1c03 */
[----:B------:R-:W-:Y:S02]  /*09f0*/  IMAD.WIDE.U32 R2, R15, 0x40, R12 ;  /* 0x000000400f027825 */ /* 0x000fe400078e000c */
[----:B------:R-:W-:Y:S04]  /*0a00*/  ST.E.64 desc[UR6][R12.64], R8 ;  /* 0x000000080c007985 */ /* 0x000fe8000c101b06 */
[----:B------:R-:W-:Y:S04]  /*0a10*/  ST.E.64 desc[UR6][R2.64], R10 ;  /* 0x0000000a02007985 */ /* 0x000fe8000c101b06 */
[----:B------:R-:W-:Y:S04]  /*0a20*/  ST.E.64 desc[UR6][R12.64+0x20], R4 ;  /* 0x000020040c007985 */ /* 0x000fe8000c101b06 */
[----:B------:R-:W-:Y:S01]  /*0a30*/  ST.E.64 desc[UR6][R2.64+0x20], R6 ;  /* 0x0000200602007985 */ /* 0x000fe2000c101b06 */
[----:B------:R-:W-:Y:S05]  /*0a40*/  EXIT ;  /* 0x000000000000794d */ /* 0x000fea0003800000 */
.L_x_6:
[----:B------:R-:W-:-:S00]  /*0a50*/  BRA `(.L_x_6) ;  /* 0xfffffffc00fc7947 */ /* 0x000fc0000383ffff */
[----:B------:R-:W-:-:S00]  /*0a60*/  NOP ;  /* 0x0000000000007918 */ /* 0x000fc00000000000 */
        /* <DEDUP_REMOVED lines=9> */
.L_x_19:


//--------------------- .text._Z12row_wmma_kerPfS_S_iii --------------------------
	.section	.text._Z12row_wmma_kerPfS_S_iii,"ax",@progbits
	.align	128
        .global         _Z12row_wmma_kerPfS_S_iii
        .type           _Z12row_wmma_kerPfS_S_iii,@function
        .size           _Z12row_wmma_kerPfS_S_iii,(.L_x_20 - _Z12row_wmma_kerPfS_S_iii)
        .other          _Z12row_wmma_kerPfS_S_iii,@"STO_CUDA_ENTRY STV_DEFAULT"
_Z12row_wmma_kerPfS_S_iii:
.text._Z12row_wmma_kerPfS_S_iii:
[----:B------:R-:W-:Y:S01]  /*0000*/  LDC R1, c[0x0][0x37c] ;  /* 0x0000df00ff017b82 */ /* 0x000fe20000000800 */
[----:B------:R-:W0:Y:S01]  /*0010*/  S2R R0, SR_TID.X ;  /* 0x0000000000007919 */ /* 0x000e220000002100 */
[----:B------:R-:W0:Y:S01]  /*0020*/  LDCU UR4, c[0x0][0x360] ;  /* 0x00006c00ff0477ac */ /* 0x000e220008000800 */
[----:B------:R-:W-:Y:S02]  /*0030*/  CS2R R10, SRZ ;  /* 0x00000000000a7805 */ /* 0x000fe4000001ff00 */
[----:B------:R-:W-:Y:S01]  /*0040*/  CS2R R8, SRZ ;  /* 0x0000000000087805 */ /* 0x000fe2000001ff00 */
[----:B------:R-:W0:Y:S01]  /*0050*/  S2R R3, SR_TID.Y ;  /* 0x0000000000037919 */ /* 0x000e220000002200 */
[----:B------:R-:W1:Y:S01]  /*0060*/  LDCU UR5, c[0x0][0x39c] ;  /* 0x00007380ff0577ac */ /* 0x000e620008000800 */
[----:B------:R-:W-:Y:S02]  /*0070*/  CS2R R14, SRZ ;  /* 0x00000000000e7805 */ /* 0x000fe4000001ff00 */
[----:B------:R-:W-:Y:S01]  /*0080*/  CS2R R12, SRZ ;  /* 0x00000000000c7805 */ /* 0x000fe2000001ff00 */
[----:B------:R-:W2:Y:S01]  /*0090*/  S2R R25, SR_CTAID.X ;  /* 0x0000000000197919 */ /* 0x000ea20000002500 */
[----:B------:R-:W3:Y:S01]  /*00a0*/  LDCU.64 UR10, c[0x0][0x358] ;  /* 0x00006b00ff0a77ac */ /* 0x000ee20008000a00 */
[----:B------:R-:W4:Y:S01]  /*00b0*/  S2R R19, SR_CTAID.Y ;  /* 0x0000000000137919 */ /* 0x000f220000002600 */
[----:B-1----:R-:W-:Y:S01]  /*00c0*/  UISETP.GE.AND UP0, UPT, UR5, 0x1, UPT ;  /* 0x000000010500788c */ /* 0x002fe2000bf06270 */
[----:B0-----:R-:W-:-:S05]  /*00d0*/  IMAD R0, R3, UR4, R0 ;  /* 0x0000000403007c24 */ /* 0x001fca000f8e0200 */
[--C-:B------:R-:W-:Y:S02]  /*00e0*/  SHF.R.U32.HI R2, RZ, 0x1, R0.reuse ;  /* 0x00000001ff027819 */ /* 0x100fe40000011600 */
[----:B------:R-:W-:Y:S02]  /*00f0*/  SHF.R.U32.HI R0, RZ, 0x2, R0 ;  /* 0x00000002ff007819 */ /* 0x000fe40000011600 */
[----:B------:R-:W-:Y:S02]  /*0100*/  LOP3.LUT R2, R2, 0x10, RZ, 0xc0, !PT ;  /* 0x0000001002027812 */ /* 0x000fe400078ec0ff */
[----:B------:R-:W-:Y:S02]  /*0110*/  LOP3.LUT R0, R0, 0xffff0, RZ, 0xc0, !PT ;  /* 0x000ffff000007812 */ /* 0x000fe400078ec0ff */
[----:B--2---:R-:W-:-:S03]  /*0120*/  LEA R25, R25, R2, 0x5 ;  /* 0x0000000219197211 */ /* 0x004fc600078e28ff */
[----:B----4-:R-:W-:Y:S01]  /*0130*/  IMAD R19, R19, 0x40, R0 ;  /* 0x0000004013137824 */ /* 0x010fe200078e0200 */
[----:B---3--:R-:W-:Y:S06]  /*0140*/  BRA.U !UP0, `(.L_x_7) ;  /* 0x0000001108c07547 */ /* 0x008fec000b800000 */
[----:B------:R-:W-:Y:S02]  /*0150*/  UISETP.GE.U32.AND UP0, UPT, UR5, 0x19, UPT ;  /* 0x000000190500788c */ /* 0x000fe4000bf06070 */
[----:B------:R-:W-:Y:S01]  /*0160*/  IMAD R17, R25, UR5, RZ ;  /* 0x0000000519117c24 */ /* 0x000fe2000f8e02ff */
[----:B------:R-:W-:Y:S01]  /*0170*/  UIADD3 UR4, UPT, UPT, UR5, 0x7, URZ ;  /* 0x0000000705047890 */ /* 0x000fe2000fffe0ff */
[----:B------:R-:W-:Y:S01]  /*0180*/  MOV R5, RZ ;  /* 0x000000ff00057202 */ /* 0x000fe20000000f00 */
[----:B------:R-:W-:Y:S01]  /*0190*/  IMAD.MOV.U32 R11, RZ, RZ, RZ ;  /* 0x000000ffff0b7224 */ /* 0x000fe200078e00ff */
[----:B------:R-:W0:Y:S01]  /*01a0*/  LDCU.64 UR16, c[0x0][0x388] ;  /* 0x00007100ff1077ac */ /* 0x000e220008000a00 */
[----:B------:R-:W-:Y:S02]  /*01b0*/  USHF.R.U32.HI UR4, URZ, 0x3, UR4 ;  /* 0x00000003ff047899 */ /* 0x000fe40008011604 */
[----:B------:R-:W-:Y:S10]  /*01c0*/  BRA.U !UP0, `(.L_x_8) ;  /* 0x0000000d08747547 */ /* 0x000ff4000b800000 */
[----:B------:R-:W1:Y:S01]  /*01d0*/  LDCU UR5, c[0x0][0x3a0] ;  /* 0x00007400ff0577ac */ /* 0x000e620008000800 */
[----:B------:R-:W-:Y:S01]  /*01e0*/  BSSY.RECONVERGENT B0, `(.L_x_9) ;  /* 0x00000d6000007945 */ /* 0x000fe20003800200 */
[----:B------:R-:W-:Y:S01]  /*01f0*/  MOV R2, 0x10 ;  /* 0x0000001000027802 */ /* 0x000fe20000000f00 */
[----:B------:R-:W-:Y:S01]  /*0200*/  IMAD.MOV.U32 R4, RZ, RZ, RZ ;  /* 0x000000ffff047224 */ /* 0x000fe200078e00ff */
[----:B------:R-:W-:Y:S01]  /*0210*/  ULOP3.LUT UR4, UR4, 0xffffffc, URZ, 0xc0, !UPT ;  /* 0x0ffffffc04047892 */ /* 0x000fe2000f8ec0ff */
[----:B------:R-:W-:Y:S02]  /*0220*/  CS2R R10, SRZ ;  /* 0x00000000000a7805 */ /* 0x000fe4000001ff00 */
[----:B------:R-:W-:Y:S02]  /*0230*/  CS2R R8, SRZ ;  /* 0x0000000000087805 */ /* 0x000fe4000001ff00 */
[----:B------:R-:W-:Y:S01]  /*0240*/  CS2R R14, SRZ ;  /* 0x00000000000e7805 */ /* 0x000fe2000001ff00 */
[----:B------:R-:W-:Y:S01]  /*0250*/  UIADD3 UR6, UPT, UPT, -UR4, URZ, URZ ;  /* 0x000000ff04067290 */ /* 0x000fe2000fffe1ff */
[----:B------:R-:W-:Y:S01]  /*0260*/  CS2R R12, SRZ ;  /* 0x00000000000c7805 */ /* 0x000fe2000001ff00 */
[----:B------:R-:W2:Y:S04]  /*0270*/  LDCU.64 UR14, c[0x0][0x388] ;  /* 0x00007100ff0e77ac */ /* 0x000ea80008000a00 */
[----:B------:R-:W-:Y:S01]  /*0280*/  MOV R5, UR6 ;  /* 0x0000000600057c02 */ /* 0x000fe20008000f00 */
[----:B------:R-:W3:Y:S01]  /*0290*/  LDCU.64 UR12, c[0x0][0x380] ;  /* 0x00007000ff0c77ac */ /* 0x000ee20008000a00 */
[----:B-1----:R-:W-:-:S02]  /*02a0*/  UIMAD UR7, UR5, 0x18, URZ ;  /* 0x00000018050778a4 */ /* 0x002fc4000f8e02ff */
[----:B------:R-:W-:Y:S02]  /*02b0*/  USHF.L.U32 UR8, UR5, 0x4, URZ ;  /* 0x0000000405087899 */ /* 0x000fe400080006ff */
[----:B------:R-:W-:Y:S02]  /*02c0*/  USHF.L.U32 UR4, UR5, 0x3, URZ ;  /* 0x0000000305047899 */ /* 0x000fe400080006ff */
[----:B------:R-:W-:Y:S02]  /*02d0*/  IMAD.U32 R18, RZ, RZ, UR7 ;  /* 0x00000007ff127e24 */ /* 0x000fe4000f8e00ff */
[----:B------:R-:W-:Y:S02]  /*02e0*/  MOV R16, UR8 ;  /* 0x0000000800107c02 */ /* 0x000fe40008000f00 */
[----:B------:R-:W-:-:S07]  /*02f0*/  IMAD.U32 R0, RZ, RZ, UR4 ;  /* 0x00000004ff007e24 */ /* 0x000fce000f8e00ff */
.L_x_14:
[----:B------:R-:W1:Y:S01]  /*0300*/  LDC.64 R6, c[0x0][0x398] ;  /* 0x0000e600ff067b82 */ /* 0x000e620000000a00 */
[C---:B------:R-:W-:Y:S01]  /*0310*/  IADD3 R20, PT, PT, R2.reuse, -0x10, RZ ;  /* 0xfffffff002147810 */ /* 0x040fe20007ffe0ff */
[C---:B------:R-:W-:Y:S01]  /*0320*/  VIADD R22, R2.reuse, 0xfffffff8 ;  /* 0xfffffff802167836 */ /* 0x040fe20000000000 */
[----:B------:R-:W-:Y:S02]  /*0330*/  IADD3 R24, PT, PT, R2, 0x8, RZ ;  /* 0x0000000802187810 */ /* 0x000fe40007ffe0ff */
[----:B------:R-:W-:-:S03]  /*0340*/  SHF.R.S32.HI R21, RZ, 0x1f, R17 ;  /* 0x0000001fff157819 */ /* 0x000fc60000011411 */
[----:B------:R-:W4:Y:S01]  /*0350*/  LDC R3, c[0x0][0x3a0] ;  /* 0x0000e800ff037b82 */ /* 0x000f220000000800 */
[-C--:B-1----:R-:W-:Y:S02]  /*0360*/  ISETP.GE.AND P2, PT, R20, R7.reuse, PT ;  /* 0x000000071400720c */ /* 0x082fe40003f46270 */
[----:B------:R-:W-:Y:S02]  /*0370*/  IADD3 R20, P4, PT, R17, R20, RZ ;  /* 0x0000001411147210 */ /* 0x000fe40007f9e0ff */
[----:B------:R-:W-:Y:S02]  /*0380*/  ISETP.GE.OR P2, PT, R25, R6, P2 ;  /* 0x000000061900720c */ /* 0x000fe40001746670 */
[----:B------:R-:W-:Y:S01]  /*0390*/  ISETP.GE.AND P3, PT, R22, R7, PT ;  /* 0x000000071600720c */ /* 0x000fe20003f66270 */
[----:B------:R-:W-:Y:S01]  /*03a0*/  IMAD.X R21, RZ, RZ, R21, P4 ;  /* 0x000000ffff157224 */ /* 0x000fe200020e0615 */
[----:B----4-:R-:W-:Y:S02]  /*03b0*/  ISETP.GE.OR P2, PT, R19, R3, P2 ;  /* 0x000000031300720c */ /* 0x010fe40001746670 */
[----:B------:R-:W-:-:S02]  /*03c0*/  ISETP.GE.AND P0, PT, R2, R7, PT ;  /* 0x000000070200720c */ /* 0x000fc40003f06270 */
[----:B------:R-:W-:Y:S02]  /*03d0*/  ISETP.GE.AND P1, PT, R24, R7, PT ;  /* 0x000000071800720c */ /* 0x000fe40003f26270 */
[CC--:B------:R-:W-:Y:S02]  /*03e0*/  ISETP.GE.OR P3, PT, R25.reuse, R6.reuse, P3 ;  /* 0x000000061900720c */ /* 0x0c0fe40001f66670 */
[CC--:B------:R-:W-:Y:S02]  /*03f0*/  ISETP.GE.OR P0, PT, R25.reuse, R6.reuse, P0 ;  /* 0x000000061900720c */ /* 0x0c0fe40000706670 */
[----:B------:R-:W-:Y:S02]  /*0400*/  ISETP.GE.OR P1, PT, R25, R6, P1 ;  /* 0x000000061900720c */ /* 0x000fe40000f26670 */
[----:B---3--:R-:W-:Y:S02]  /*0410*/  LEA R26, P4, R20, UR12, 0x2 ;  /* 0x0000000c141a7c11 */ /* 0x008fe4000f8810ff */
[----:B------:R-:W-:-:S02]  /*0420*/  ISETP.GE.OR P3, PT, R19, R3, P3 ;  /* 0x000000031300720c */ /* 0x000fc40001f66670 */
[CC--:B------:R-:W-:Y:S02]  /*0430*/  ISETP.GE.OR P0, PT, R19.reuse, R3.reuse, P0 ;  /* 0x000000031300720c */ /* 0x0c0fe40000706670 */
[----:B------:R-:W-:Y:S02]  /*0440*/  ISETP.GE.OR P1, PT, R19, R3, P1 ;  /* 0x000000031300720c */ /* 0x000fe40000f26670 */
[----:B------:R-:W-:Y:S01]  /*0450*/  LEA.HI.X R27, R20, UR13, R21, 0x2, P4 ;  /* 0x0000000d141b7c11 */ /* 0x000fe2000a0f1415 */
[----:B------:R-:W-:Y:S10]  /*0460*/  @P2 BRA `(.L_x_10) ;  /* 0x00000000009c2947 */ /* 0x000ff40003800000 */
[----:B------:R-:W1:Y:S01]  /*0470*/  S2R R33, SR_LANEID ;  /* 0x0000000000217919 */ /* 0x000e620000000000 */
[----:B------:R-:W-:-:S04]  /*0480*/  IADD3 R20, P2, PT, R19, R4, RZ ;  /* 0x0000000413147210 */ /* 0x000fc80007f5e0ff */
[----:B------:R-:W-:Y:S02]  /*0490*/  LEA.HI.X.SX32 R21, R4, RZ, 0x1, P2 ;  /* 0x000000ff04157211 */ /* 0x000fe400010f0eff */
[----:B--2---:R-:W-:-:S04]  /*04a0*/  LEA R28, P2, R20, UR14, 0x2 ;  /* 0x0000000e141c7c11 */ /* 0x004fc8000f8410ff */
[----:B------:R-:W-:Y:S02]  /*04b0*/  LEA.HI.X R29, R20, UR15, R21, 0x2, P2 ;  /* 0x0000000f141d7c11 */ /* 0x000fe400090f1415 */
[----:B-1----:R-:W-:Y:S02]  /*04c0*/  SHF.R.U32.HI R6, RZ, 0x2, R33 ;  /* 0x00000002ff067819 */ /* 0x002fe40000011621 */
[----:B------:R-:W-:Y:S02]  /*04d0*/  LOP3.LUT R33, R33, 0x3, RZ, 0xc0, !PT ;  /* 0x0000000321217812 */ /* 0x000fe400078ec0ff */
[----:B------:R-:W-:-:S03]  /*04e0*/  IADD3 R32, PT, PT, R6, 0x8, RZ ;  /* 0x0000000806207810 */ /* 0x000fc60007ffe0ff */
[--C-:B------:R-:W-:Y:S02]  /*04f0*/  IMAD R23, R6, R7, R33.reuse ;  /* 0x0000000706177224 */ /* 0x100fe400078e0221 */
[CC--:B------:R-:W-:Y:S02]  /*0500*/  IMAD R35, R33.reuse, R3.reuse, R6 ;  /* 0x0000000321237224 */ /* 0x0c0fe400078e0206 */
[----:B------:R-:W-:Y:S02]  /*0510*/  IMAD R21, R33, R3, R32 ;  /* 0x0000000321157224 */ /* 0x000fe400078e0220 */
[----:B------:R-:W-:Y:S02]  /*0520*/  IMAD R37, R32, R7, R33 ;  /* 0x0000000720257224 */ /* 0x000fe400078e0221 */
[----:B------:R-:W-:-:S04]  /*0530*/  IMAD.WIDE R22, R23, 0x4, R26 ;  /* 0x0000000417167825 */ /* 0x000fc800078e021a */
[--C-:B------:R-:W-:Y:S02]  /*0540*/  IMAD.WIDE R34, R35, 0x4, R28.reuse ;  /* 0x0000000423227825 */ /* 0x100fe400078e021c */
[----:B------:R-:W2:Y:S02]  /*0550*/  LD.E R22, desc[UR10][R22.64] ;  /* 0x0000000a16167980 */ /* 0x000ea4000c101900 */
[----:B------:R-:W-:Y:S02]  /*0560*/  IMAD.WIDE R20, R21, 0x4, R28 ;  /* 0x0000000415147825 */ /* 0x000fe400078e021c */
[----:B------:R-:W2:Y:S02]  /*0570*/  LD.E R34, desc[UR10][R34.64] ;  /* 0x0000000a22227980 */ /* 0x000ea4000c101900 */
[----:B------:R-:W-:Y:S02]  /*0580*/  IMAD.WIDE R36, R37, 0x4, R26 ;  /* 0x0000000425247825 */ /* 0x000fe400078e021a */
[----:B------:R1:W3:Y:S02]  /*0590*/  LD.E R24, desc[UR10][R20.64] ;  /* 0x0000000a14187980 */ /* 0x0002e4000c101900 */
[----:B------:R-:W-:-:S02]  /*05a0*/  VIADD R33, R33, 0x4 ;  /* 0x0000000421217836 */ /* 0x000fc40000000000 */
[----:B------:R-:W2:Y:S02]  /*05b0*/  LD.E R23, desc[UR10][R36.64] ;  /* 0x0000000a24177980 */ /* 0x000ea4000c101900 */
[----:B------:R-:W-:Y:S02]  /*05c0*/  IMAD R31, R6, R7, R33 ;  /* 0x00000007061f7224 */ /* 0x000fe400078e0221 */
[----:B------:R-:W-:Y:S02]  /*05d0*/  IMAD R6, R33, R3, R6 ;  /* 0x0000000321067224 */ /* 0x000fe400078e0206 */
[----:B------:R-:W-:-:S04]  /*05e0*/  IMAD.WIDE R30, R31, 0x4, R26 ;  /* 0x000000041f1e7825 */ /* 0x000fc800078e021a */
[----:B-1----:R-:W-:Y:S01]  /*05f0*/  IMAD R21, R33, R3, R32 ;  /* 0x0000000321157224 */ /* 0x002fe200078e0220 */
[----:B------:R1:W4:Y:S01]  /*0600*/  LD.E R20, desc[UR10][R30.64] ;  /* 0x0000000a1e147980 */ /* 0x000322000c101900 */
[----:B------:R-:W-:Y:S02]  /*0610*/  IMAD R35, R32, R7, R33 ;  /* 0x0000000720237224 */ /* 0x000fe400078e0221 */
[----:B------:R-:W-:-:S04]  /*0620*/  IMAD.WIDE R32, R6, 0x4, R28 ;  /* 0x0000000406207825 */ /* 0x000fc800078e021c */
[----:B------:R-:W-:Y:S01]  /*0630*/  IMAD.WIDE R28, R21, 0x4, R28 ;  /* 0x00000004151c7825 */ /* 0x000fe200078e021c */
[----:B------:R-:W4:Y:S03]  /*0640*/  LD.E R6, desc[UR10][R32.64] ;  /* 0x0000000a20067980 */ /* 0x000f26000c101900 */
[----:B-1----:R-:W-:Y:S02]  /*0650*/  IMAD.WIDE R30, R35, 0x4, R26 ;  /* 0x00000004231e7825 */ /* 0x002fe400078e021a */
[----:B------:R-:W5:Y:S04]  /*0660*/  LD.E R28, desc[UR10][R28.64] ;  /* 0x0000000a1c1c7980 */ /* 0x000f68000c101900 */
[----:B------:R-:W4:Y:S01]  /*0670*/  LD.E R21, desc[UR10][R30.64] ;  /* 0x0000000a1e157980 */ /* 0x000f22000c101900 */
[----:B------:R-:W-:Y:S05]  /*0680*/  WARPSYNC.ALL ;  /* 0x0000000000007948 */ /* 0x000fea0003800000 */
[C---:B--2---:R-:W-:Y:S08]  /*0690*/  HMMA.1684.F32.TF32 R12, R22.reuse, R34, R12 ;  /* 0x00000022160c723c */ /* 0x044ff0000008500c */
[----:B---3--:R-:W-:-:S12]  /*06a0*/  HMMA.1684.F32.TF32 R8, R22, R24, R8 ;  /* 0x000000181608723c */ /* 0x008fd80000085008 */
[C---:B----4-:R-:W-:Y:S08]  /*06b0*/  HMMA.1684.F32.TF32 R12, R20.reuse, R6, R12 ;  /* 0x00000006140c723c */ /* 0x050ff0000008500c */
[----:B-----5:R-:W-:-:S15]  /*06c0*/  HMMA.1684.F32.TF32 R8, R20, R28, R8 ;  /* 0x0000001c1408723c */ /* 0x020fde0000085008 */
[----:B------:R-:W-:-:S05]  /*06d0*/  NOP ;  /* 0x0000000000007918 */ /* 0x000fca0000000000 */
.L_x_10:
[----:B------:R-:W-:Y:S05]  /*06e0*/  @P3 BRA `(.L_x_11) ;  /* 0x0000000000a43947 */ /* 0x000fea0003800000 */
[----:B------:R-:W1:Y:S01]  /*06f0*/  S2R R20, SR_LANEID ;  /* 0x0000000000147919 */ /* 0x000e620000000000 */
[----:B------:R-:W-:Y:S02]  /*0700*/  IADD3 R6, P3, PT, R19, R0, RZ ;  /* 0x0000000013067210 */ /* 0x000fe40007f7e0ff */
[----:B------:R-:W-:Y:S02]  /*0710*/  IADD3 R30, P2, PT, R26, 0x20, RZ ;  /* 0x000000201a1e7810 */ /* 0x000fe40007f5e0ff */
[----:B------:R-:W-:Y:S02]  /*0720*/  LEA.HI.X.SX32 R21, R0, RZ, 0x1, P3 ;  /* 0x000000ff00157211 */ /* 0x000fe400018f0eff */
[C---:B--2---:R-:W-:Y:S02]  /*0730*/  LEA R28, P3, R6.reuse, UR14, 0x2 ;  /* 0x0000000e061c7c11 */ /* 0x044fe4000f8610ff */
[----:B------:R-:W-:Y:S02]  /*0740*/  IADD3.X R31, PT, PT, RZ, R27, RZ, P2, !PT ;  /* 0x0000001bff1f7210 */ /* 0x000fe400017fe4ff */
[----:B------:R-:W-:-:S02]  /*0750*/  LEA.HI.X R29, R6, UR15, R21, 0x2, P3 ;  /* 0x0000000f061d7c11 */ /* 0x000fc400098f1415 */
[----:B-1----:R-:W-:Y:S02]  /*0760*/  SHF.R.U32.HI R24, RZ, 0x2, R20 ;  /* 0x00000002ff187819 */ /* 0x002fe40000011614 */
[----:B------:R-:W-:-:S03]  /*0770*/  LOP3.LUT R20, R20, 0x3, RZ, 0xc0, !PT ;  /* 0x0000000314147812 */ /* 0x000fc600078ec0ff */
[C---:B------:R-:W-:Y:S02]  /*0780*/  VIADD R21, R24.reuse, 0x8 ;  /* 0x0000000818157836 */ /* 0x040fe40000000000 */
[----:B------:R-:W-:Y:S02]  /*0790*/  IMAD R23, R24, R7, R20 ;  /* 0x0000000718177224 */ /* 0x000fe400078e0214 */
[CC--:B------:R-:W-:Y:S02]  /*07a0*/  IMAD R33, R20.reuse, R3.reuse, R21 ;  /* 0x0000000314217224 */ /* 0x0c0fe400078e0215 */
[----:B------:R-:W-:Y:S02]  /*07b0*/  IMAD R37, R20, R3, R24 ;  /* 0x0000000314257224 */ /* 0x000fe400078e0218 */
[----:B------:R-:W-:Y:S02]  /*07c0*/  IMAD R35, R21, R7, R20 ;  /* 0x0000000715237224 */ /* 0x000fe400078e0214 */
[----:B------:R-:W-:-:S04]  /*07d0*/  IMAD.WIDE R22, R23, 0x4, R30 ;  /* 0x0000000417167825 */ /* 0x000fc800078e021e */
[--C-:B------:R-:W-:Y:S02]  /*07e0*/  IMAD.WIDE R32, R33, 0x4, R28.reuse ;  /* 0x0000000421207825 */ /* 0x100fe400078e021c */
[----:B------:R-:W2:Y:S02]  /*07f0*/  LD.E R22, desc[UR10][R22.64] ;  /* 0x0000000a16167980 */ /* 0x000ea4000c101900 */
[----:B------:R-:W-:Y:S02]  /*0800*/  IMAD.WIDE R36, R37, 0x4, R28 ;  /* 0x0000000425247825 */ /* 0x000fe400078e021c */
[----:B------:R-:W3:Y:S02]  /*0810*/  LD.E R32, desc[UR10][R32.64] ;  /* 0x0000000a20207980 */ /* 0x000ee4000c101900 */
[----:B------:R-:W-:Y:S02]  /*0820*/  IMAD.WIDE R34, R35, 0x4, R30 ;  /* 0x0000000423227825 */ /* 0x000fe400078e021e */
[----:B------:R1:W2:Y:S04]  /*0830*/  LD.E R6, desc[UR10][R36.64] ;  /* 0x0000000a24067980 */ /* 0x0002a8000c101900 */
[----:B------:R4:W2:Y:S01]  /*0840*/  LD.E R23, desc[UR10][R34.64] ;  /* 0x0000000a22177980 */ /* 0x0008a2000c101900 */
[----:B-1----:R-:W-:-:S05]  /*0850*/  IADD3 R36, PT, PT, R20, 0x4, RZ ;  /* 0x0000000414247810 */ /* 0x002fca0007ffe0ff */
[-CC-:B------:R-:W-:Y:S02]  /*0860*/  IMAD R20, R24, R7.reuse, R36.reuse ;  /* 0x0000000718147224 */ /* 0x180fe400078e0224 */
[----:B------:R-:W-:Y:S02]  /*0870*/  IMAD R37, R21, R7, R36 ;  /* 0x0000000715257224 */ /* 0x000fe400078e0224 */
[CC--:B------:R-:W-:Y:S02]  /*0880*/  IMAD R24, R36.reuse, R3.reuse, R24 ;  /* 0x0000000324187224 */ /* 0x0c0fe400078e0218 */
[----:B------:R-:W-:Y:S02]  /*0890*/  IMAD R21, R36, R3, R21 ;  /* 0x0000000324157224 */ /* 0x000fe400078e0215 */
[----:B----4-:R-:W-:-:S04]  /*08a0*/  IMAD.WIDE R34, R20, 0x4, R30 ;  /* 0x0000000414227825 */ /* 0x010fc800078e021e */
[----:B------:R-:W-:Y:S01]  /*08b0*/  IMAD.WIDE R30, R37, 0x4, R30 ;  /* 0x00000004251e7825 */ /* 0x000fe200078e021e */
[----:B------:R-:W4:Y:S03]  /*08c0*/  LD.E R20, desc[UR10][R34.64] ;  /* 0x0000000a22147980 */ /* 0x000f26000c101900 */
[----:B------:R-:W-:-:S04]  /*08d0*/  IMAD.WIDE R36, R24, 0x4, R28 ;  /* 0x0000000418247825 */ /* 0x000fc800078e021c */
[----:B------:R-:W-:Y:S01]  /*08e0*/  IMAD.WIDE R28, R21, 0x4, R28 ;  /* 0x00000004151c7825 */ /* 0x000fe200078e021c */
[----:B------:R-:W4:Y:S04]  /*08f0*/  LD.E R24, desc[UR10][R36.64] ;  /* 0x0000000a24187980 */ /* 0x000f28000c101900 */
[----:B------:R-:W4:Y:S04]  /*0900*/  LD.E R21, desc[UR10][R30.64] ;  /* 0x0000000a1e157980 */ /* 0x000f28000c101900 */
[----:B------:R-:W5:Y:S01]  /*0910*/  LD.E R28, desc[UR10][R28.64] ;  /* 0x0000000a1c1c7980 */ /* 0x000f62000c101900 */
[----:B------:R-:W-:Y:S05]  /*0920*/  WARPSYNC.ALL ;  /* 0x0000000000007948 */ /* 0x000fea0003800000 */
[C---:B--2---:R-:W-:Y:S08]  /*0930*/  HMMA.1684.F32.TF32 R12, R22.reuse, R6, R12 ;  /* 0x00000006160c723c */ /* 0x044ff0000008500c */
[----:B---3--:R-:W-:-:S12]  /*0940*/  HMMA.1684.F32.TF32 R8, R22, R32, R8 ;  /* 0x000000201608723c */ /* 0x008fd80000085008 */
[C---:B----4-:R-:W-:Y:S08]  /*0950*/  HMMA.1684.F32.TF32 R12, R20.reuse, R24, R12 ;  /* 0x00000018140c723c */ /* 0x050ff0000008500c */
[----:B-----5:R-:W-:-:S15]  /*0960*/  HMMA.1684.F32.TF32 R8, R20, R28, R8 ;  /* 0x0000001c1408723c */ /* 0x020fde0000085008 */
[----:B------:R-:W-:-:S05]  /*0970*/  NOP ;  /* 0x0000000000007918 */ /* 0x000fca0000000000 */
.L_x_11:
[----:B------:R-:W-:Y:S05]  /*0980*/  @P0 BRA `(.L_x_12) ;  /* 0x0000000000a40947 */ /* 0x000fea0003800000 */
[----:B------:R-:W1:Y:S01]  /*0990*/  S2R R20, SR_LANEID ;  /* 0x0000000000147919 */ /* 0x000e620000000000 */
[----:B------:R-:W-:Y:S02]  /*09a0*/  IADD3 R6, P2, PT, R19, R16, RZ ;  /* 0x0000001013067210 */ /* 0x000fe40007f5e0ff */
[----:B------:R-:W-:Y:S02]  /*09b0*/  IADD3 R30, P0, PT, R26, 0x40, RZ ;  /* 0x000000401a1e7810 */ /* 0x000fe40007f1e0ff */
[----:B------:R-:W-:Y:S02]  /*09c0*/  LEA.HI.X.SX32 R21, R16, RZ, 0x1, P2 ;  /* 0x000000ff10157211 */ /* 0x000fe400010f0eff */
[----:B--2---:R-:W-:Y:S01]  /*09d0*/  LEA R28, P2, R6, UR14, 0x2 ;  /* 0x0000000e061c7c11 */ /* 0x004fe2000f8410ff */
[----:B------:R-:W-:-:S03]  /*09e0*/  IMAD.X R31, RZ, RZ, R27, P0 ;  /* 0x000000ffff1f7224 */ /* 0x000fc600000e061b */
[----:B------:R-:W-:Y:S02]  /*09f0*/  LEA.HI.X R29, R6, UR15, R21, 0x2, P2 ;  /* 0x0000000f061d7c11 */ /* 0x000fe400090f1415 */
[----:B-1----:R-:W-:Y:S02]  /*0a00*/  SHF.R.U32.HI R24, RZ, 0x2, R20 ;  /* 0x00000002ff187819 */ /* 0x002fe40000011614 */
[----:B------:R-:W-:Y:S02]  /*0a10*/  LOP3.LUT R20, R20, 0x3, RZ, 0xc0, !PT ;  /* 0x0000000314147812 */ /* 0x000fe400078ec0ff */
[----:B------:R-:W-:-:S03]  /*0a20*/  IADD3 R21, PT, PT, R24, 0x8, RZ ;  /* 0x0000000818157810 */ /* 0x000fc60007ffe0ff */
        /* <DEDUP_REMOVED lines=12> */
[----:B-1----:R-:W-:-:S04]  /*0af0*/  VIADD R36, R20, 0x4 ;  /* 0x0000000414247836 */ /* 0x002fc80000000000 */
        /* <DEDUP_REMOVED lines=18> */
.L_x_12:
[----:B------:R-:W-:Y:S05]  /*0c20*/  @P1 BRA `(.L_x_13) ;  /* 0x0000000000a41947 */ /* 0x000fea0003800000 */
[----:B------:R-:W1:Y:S01]  /*0c30*/  S2R R35, SR_LANEID ;  /* 0x0000000000237919 */ /* 0x000e620000000000 */
[----:B------:R-:W-:-:S04]  /*0c40*/  IADD3 R20, P0, PT, R19, R18, RZ ;  /* 0x0000001213147210 */ /* 0x000fc80007f1e0ff */
[----:B------:R-:W-:Y:S02]  /*0c50*/  LEA.HI.X.SX32 R21, R18, RZ, 0x1, P0 ;  /* 0x000000ff12157211 */ /* 0x000fe400000f0eff */
[----:B--2---:R-:W-:-:S04]  /*0c60*/  LEA R22, P0, R20, UR14, 0x2 ;  /* 0x0000000e14167c11 */ /* 0x004fc8000f8010ff */
[----:B------:R-:W-:Y:S02]  /*0c70*/  LEA.HI.X R23, R20, UR15, R21, 0x2, P0 ;  /* 0x0000000f14177c11 */ /* 0x000fe400080f1415 */
[----:B------:R-:W-:-:S05]  /*0c80*/  IADD3 R30, P0, PT, R26, 0x60, RZ ;  /* 0x000000601a1e7810 */ /* 0x000fca0007f1e0ff */
[----:B------:R-:W-:Y:S01]  /*0c90*/  IMAD.X R31, RZ, RZ, R27, P0 ;  /* 0x000000ffff1f7224 */ /* 0x000fe200000e061b */
[----:B-1----:R-:W-:Y:S02]  /*0ca0*/  SHF.R.U32.HI R6, RZ, 0x2, R35 ;  /* 0x00000002ff067819 */ /* 0x002fe40000011623 */
[----:B------:R-:W-:Y:S02]  /*0cb0*/  LOP3.LUT R35, R35, 0x3, RZ, 0xc0, !PT ;  /* 0x0000000323237812 */ /* 0x000fe400078ec0ff */
[----:B------:R-:W-:-:S03]  /*0cc0*/  IADD3 R34, PT, PT, R6, 0x8, RZ ;  /* 0x0000000806227810 */ /* 0x000fc60007ffe0ff */
[CC--:B------:R-:W-:Y:S02]  /*0cd0*/  IMAD R37, R35.reuse, R3.reuse, R6 ;  /* 0x0000000323257224 */ /* 0x0c0fe400078e0206 */
[----:B------:R-:W-:Y:S02]  /*0ce0*/  IMAD R27, R35, R3, R34 ;  /* 0x00000003231b7224 */ /* 0x000fe400078e0222 */
[-CC-:B------:R-:W-:Y:S02]  /*0cf0*/  IMAD R33, R6, R7.reuse, R35.reuse ;  /* 0x0000000706217224 */ /* 0x180fe400078e0223 */
[----:B------:R-:W-:Y:S02]  /*0d00*/  IMAD R29, R34, R7, R35 ;  /* 0x00000007221d7224 */ /* 0x000fe400078e0223 */
[----:B------:R-:W-:-:S04]  /*0d10*/  IMAD.WIDE R26, R27, 0x4, R22 ;  /* 0x000000041b1a7825 */ /* 0x000fc800078e0216 */
[----:B------:R-:W-:Y:S02]  /*0d20*/  IMAD.WIDE R36, R37, 0x4, R22 ;  /* 0x0000000425247825 */ /* 0x000fe400078e0216 */
[----:B------:R-:W2:Y:S02]  /*0d30*/  LD.E R26, desc[UR10][R26.64] ;  /* 0x0000000a1a1a7980 */ /* 0x000ea4000c101900 */
[--C-:B------:R-:W-:Y:S02]  /*0d40*/  IMAD.WIDE R32, R33, 0x4, R30.reuse ;  /* 0x0000000421207825 */ /* 0x100fe400078e021e */
[----:B------:R1:W3:Y:S02]  /*0d50*/  LD.E R24, desc[UR10][R36.64] ;  /* 0x0000000a24187980 */ /* 0x0002e4000c101900 */
[----:B------:R-:W-:Y:S02]  /*0d60*/  IMAD.WIDE R28, R29, 0x4, R30 ;  /* 0x000000041d1c7825 */ /* 0x000fe400078e021e */
[----:B------:R4:W3:Y:S04]  /*0d70*/  LD.E R20, desc[UR10][R32.64] ;  /* 0x0000000a20147980 */ /* 0x0008e8000c101900 */
[----:B------:R-:W3:Y:S01]  /*0d80*/  LD.E R21, desc[UR10][R28.64] ;  /* 0x0000000a1c157980 */ /* 0x000ee2000c101900 */
[----:B------:R-:W-:-:S05]  /*0d90*/  IADD3 R35, PT, PT, R35, 0x4, RZ ;  /* 0x0000000423237810 */ /* 0x000fca0007ffe0ff */
[C---:B-1----:R-:W-:Y:S02]  /*0da0*/  IMAD R37, R35.reuse, R3, R6 ;  /* 0x0000000323257224 */ /* 0x042fe400078e0206 */
[--C-:B------:R-:W-:Y:S02]  /*0db0*/  IMAD R6, R6, R7, R35.reuse ;  /* 0x0000000706067224 */ /* 0x100fe400078e0223 */
[----:B----4-:R-:W-:Y:S02]  /*0dc0*/  IMAD R33, R35, R3, R34 ;  /* 0x0000000323217224 */ /* 0x010fe400078e0222 */
[----:B------:R-:W-:Y:S02]  /*0dd0*/  IMAD R7, R34, R7, R35 ;  /* 0x0000000722077224 */ /* 0x000fe400078e0223 */
[----:B------:R-:W-:-:S04]  /*0de0*/  IMAD.WIDE R34, R6, 0x4, R30 ;  /* 0x0000000406227825 */ /* 0x000fc800078e021e */
[--C-:B------:R-:W-:Y:S01]  /*0df0*/  IMAD.WIDE R32, R33, 0x4, R22.reuse ;  /* 0x0000000421207825 */ /* 0x100fe200078e0216 */
[----:B------:R-:W4:Y:S03]  /*0e00*/  LD.E R6, desc[UR10][R34.64] ;  /* 0x0000000a22067980 */ /* 0x000f26000c101900 */
[----:B------:R-:W-:Y:S02]  /*0e10*/  IMAD.WIDE R36, R37, 0x4, R22 ;  /* 0x0000000425247825 */ /* 0x000fe400078e0216 */
[----:B------:R-:W5:Y:S02]  /*0e20*/  LD.E R32, desc[UR10][R32.64] ;  /* 0x0000000a20207980 */ /* 0x000f64000c101900 */
[----:B------:R-:W-:Y:S02]  /*0e30*/  IMAD.WIDE R30, R7, 0x4, R30 ;  /* 0x00000004071e7825 */ /* 0x000fe400078e021e */
[----:B------:R-:W4:Y:S04]  /*0e40*/  LD.E R22, desc[UR10][R36.64] ;  /* 0x0000000a24167980 */ /* 0x000f28000c101900 */
[----:B------:R-:W4:Y:S01]  /*0e50*/  LD.E R7, desc[UR10][R30.64] ;  /* 0x0000000a1e077980 */ /* 0x000f22000c101900 */
[----:B------:R-:W-:Y:S05]  /*0e60*/  WARPSYNC.ALL ;  /* 0x0000000000007948 */ /* 0x000fea0003800000 */
[C---:B---3--:R-:W-:Y:S08]  /*0e70*/  HMMA.1684.F32.TF32 R12, R20.reuse, R24, R12 ;  /* 0x00000018140c723c */ /* 0x048ff0000008500c */
[----:B--2---:R-:W-:-:S12]  /*0e80*/  HMMA.1684.F32.TF32 R8, R20, R26, R8 ;  /* 0x0000001a1408723c */ /* 0x004fd80000085008 */
[C---:B----4-:R-:W-:Y:S08]  /*0e90*/  HMMA.1684.F32.TF32 R12, R6.reuse, R22, R12 ;  /* 0x00000016060c723c */ /* 0x050ff0000008500c */
[----:B-----5:R-:W-:-:S15]  /*0ea0*/  HMMA.1684.F32.TF32 R8, R6, R32, R8 ;  /* 0x000000200608723c */ /* 0x020fde0000085008 */
[----:B------:R-:W-:-:S05]  /*0eb0*/  NOP ;  /* 0x0000000000007918 */ /* 0x000fca0000000000 */
.L_x_13:
[----:B------:R-:W-:Y:S01]  /*0ec0*/  VIADD R5, R5, 0x4 ;  /* 0x0000000405057836 */ /* 0x000fe20000000000 */
[C---:B------:R-:W-:Y:S01]  /*0ed0*/  LEA R18, R3.reuse, R18, 0x5 ;  /* 0x0000001203127211 */ /* 0x040fe200078e28ff */
[C---:B------:R-:W-:Y:S01]  /*0ee0*/  IMAD R16, R3.reuse, 0x20, R16 ;  /* 0x0000002003107824 */ /* 0x040fe200078e0210 */
[C---:B------:R-:W-:Y:S01]  /*0ef0*/  LEA R0, R3.reuse, R0, 0x5 ;  /* 0x0000000003007211 */ /* 0x040fe200078e28ff */
[----:B------:R-:W-:Y:S01]  /*0f00*/  IMAD R4, R3, 0x20, R4 ;  /* 0x0000002003047824 */ /* 0x000fe200078e0204 */
[----:B------:R-:W-:Y:S02]  /*0f10*/  ISETP.NE.AND P0, PT, R5, RZ, PT ;  /* 0x000000ff0500720c */ /* 0x000fe40003f05270 */
[----:B------:R-:W-:-:S11]  /*0f20*/  IADD3 R2, PT, PT, R2, 0x20, RZ ;  /* 0x0000002002027810 */ /* 0x000fd60007ffe0ff */
[----:B------:R-:W-:Y:S05]  /*0f30*/  @P0 BRA `(.L_x_14) ;  /* 0xfffffff000f00947 */ /* 0x000fea000383ffff */
[----:B0-2---:R-:W-:Y:S05]  /*0f40*/  BSYNC.RECONVERGENT B0 ;  /* 0x0000000000007941 */ /* 0x005fea0003800200 */
.L_x_9:
[----:B------:R-:W0:Y:S02]  /*0f50*/  LDCU UR4, c[0x0][0x39c] ;  /* 0x00007380ff0477ac */ /* 0x000e240008000800 */
[----:B0-----:R-:W-:-:S04]  /*0f60*/  UIADD3 UR4, UPT, UPT, UR4, 0x7, URZ ;  /* 0x0000000704047890 */ /* 0x001fc8000fffe0ff */
[----:B------:R-:W-:-:S04]  /*0f70*/  USHF.R.U32.HI UR4, URZ, 0x3, UR4 ;  /* 0x00000003ff047899 */ /* 0x000fc80008011604 */
[----:B------:R-:W-:-:S06]  /*0f80*/  ULOP3.LUT UR4, UR4, 0xffffffc, URZ, 0xc0, !UPT ;  /* 0x0ffffffc04047892 */ /* 0x000fcc000f8ec0ff */
[----:B------:R-:W-:-:S07]  /*0f90*/  IMAD.U32 R5, RZ, RZ, UR4 ;  /* 0x00000004ff057e24 */ /* 0x000fce000f8e00ff */
.L_x_8:
[----:B------:R-:W1:Y:S01]  /*0fa0*/  LDCU UR4, c[0x0][0x39c] ;  /* 0x00007380ff0477ac */ /* 0x000e620008000800 */
[----:B------:R-:W-:Y:S01]  /*0fb0*/  BSSY.RECONVERGENT B0, `(.L_x_7) ;  /* 0x0000049000007945 */ /* 0x000fe20003800200 */
[----:B-1----:R-:W-:-:S04]  /*0fc0*/  UIADD3 UR4, UPT, UPT, UR4, 0x7, URZ ;  /* 0x0000000704047890 */ /* 0x002fc8000fffe0ff */
[----:B------:R-:W-:-:S04]  /*0fd0*/  USHF.R.U32.HI UR4, URZ, 0x3, UR4 ;  /* 0x00000003ff047899 */ /* 0x000fc80008011604 */
[----:B------:R-:W-:-:S04]  /*0fe0*/  ULOP3.LUT UR4, UR4, 0x3, URZ, 0xc0, !UPT ;  /* 0x0000000304047892 */ /* 0x000fc8000f8ec0ff */
[----:B------:R-:W-:-:S09]  /*0ff0*/  UISETP.NE.AND UP0, UPT, UR4, URZ, UPT ;  /* 0x000000ff0400728c */ /* 0x000fd2000bf05270 */
[----:B------:R-:W-:Y:S05]  /*1000*/  BRA.U !UP0, `(.L_x_15) ;  /* 0x00000005080c7547 */ /* 0x000fea000b800000 */
[----:B------:R-:W1:Y:S01]  /*1010*/  LDCU UR5, c[0x0][0x3a0] ;  /* 0x00007400ff0577ac */ /* 0x000e620008000800 */
[----:B------:R-:W-:Y:S01]  /*1020*/  SHF.R.S32.HI R2, RZ, 0x1f, R17 ;  /* 0x0000001fff027819 */ /* 0x000fe20000011411 */
[----:B------:R-:W-:Y:S01]  /*1030*/  IMAD.SHL.U32 R0, R5, 0x8, RZ ;  /* 0x0000000805007824 */ /* 0x000fe200078e00ff */
[----:B------:R-:W2:Y:S02]  /*1040*/  LDCU.64 UR6, c[0x0][0x380] ;  /* 0x00007000ff0677ac */ /* 0x000ea40008000a00 */
[C---:B------:R-:W-:Y:S02]  /*1050*/  SHF.L.U64.HI R3, R17.reuse, 0x2, R2 ;  /* 0x0000000211037819 */ /* 0x040fe40000010202 */
[----:B------:R-:W-:Y:S01]  /*1060*/  SHF.L.U32 R2, R17, 0x2, RZ ;  /* 0x0000000211027819 */ /* 0x000fe200000006ff */
[----:B------:R-:W-:-:S04]  /*1070*/  UIADD3 UR4, UPT, UPT, -UR4, URZ, URZ ;  /* 0x000000ff04047290 */ /* 0x000fc8000fffe1ff */
[----:B------:R-:W-:-:S04]  /*1080*/  IMAD.WIDE.U32 R2, R5, 0x20, R2 ;  /* 0x0000002005027825 */ /* 0x000fc800078e0002 */
[----:B-1----:R-:W-:Y:S01]  /*1090*/  IMAD R4, R5, UR5, RZ ;  /* 0x0000000505047c24 */ /* 0x002fe2000f8e02ff */
[----:B--2---:R-:W-:Y:S02]  /*10a0*/  IADD3 R6, P0, PT, R2, UR6, RZ ;  /* 0x0000000602067c10 */ /* 0x004fe4000ff1e0ff */
[----:B------:R-:W-:Y:S02]  /*10b0*/  MOV R2, UR4 ;  /* 0x0000000400027c02 */ /* 0x000fe40008000f00 */
[----:B------:R-:W-:Y:S02]  /*10c0*/  IADD3.X R7, PT, PT, R3, UR7, RZ, P0, !PT ;  /* 0x0000000703077c10 */ /* 0x000fe400087fe4ff */
[----:B------:R-:W-:-:S07]  /*10d0*/  SHF.L.U32 R4, R4, 0x3, RZ ;  /* 0x0000000304047819 */ /* 0x000fce00000006ff */
.L_x_17:
[----:B------:R-:W1:Y:S01]  /*10e0*/  LDC.64 R22, c[0x0][0x398] ;  /* 0x0000e600ff167b82 */ /* 0x000e620000000a00 */
[----:B------:R-:W-:Y:S01]  /*10f0*/  MOV R16, R6 ;  /* 0x0000000600107202 */ /* 0x000fe20000000f00 */
[----:B------:R-:W-:Y:S01]  /*1100*/  VIADD R2, R2, 0x1 ;  /* 0x0000000102027836 */ /* 0x000fe20000000000 */
[----:B------:R-:W-:Y:S02]  /*1110*/  MOV R17, R7 ;  /* 0x0000000700117202 */ /* 0x000fe40000000f00 */
[----:B------:R-:W-:Y:S02]  /*1120*/  IADD3 R6, P1, PT, R16, 0x20, RZ ;  /* 0x0000002010067810 */ /* 0x000fe40007f3e0ff */
[----:B------:R-:W-:Y:S01]  /*1130*/  ISETP.NE.AND P2, PT, R2, RZ, PT ;  /* 0x000000ff0200720c */ /* 0x000fe20003f45270 */
[----:B------:R-:W2:Y:S02]  /*1140*/  LDC R3, c[0x0][0x3a0] ;  /* 0x0000e800ff037b82 */ /* 0x000ea40000000800 */
[----:B------:R-:W-:Y:S01]  /*1150*/  IMAD.X R7, RZ, RZ, R17, P1 ;  /* 0x000000ffff077224 */ /* 0x000fe200008e0611 */
[----:B-1----:R-:W-:-:S04]  /*1160*/  ISETP.GE.AND P0, PT, R0, R23, PT ;  /* 0x000000170000720c */ /* 0x002fc80003f06270 */
[----:B------:R-:W-:-:S04]  /*1170*/  ISETP.GE.OR P0, PT, R25, R22, P0 ;  /* 0x000000161900720c */ /* 0x000fc80000706670 */
[----:B--2---:R-:W-:-:S13]  /*1180*/  ISETP.GE.OR P0, PT, R19, R3, P0 ;  /* 0x000000031300720c */ /* 0x004fda0000706670 */
[----:B------:R-:W-:Y:S05]  /*1190*/  @P0 BRA `(.L_x_16) ;  /* 0x00000000009c0947 */ /* 0x000fea0003800000 */
[----:B------:R-:W1:Y:S01]  /*11a0*/  S2R R24, SR_LANEID ;  /* 0x0000000000187919 */ /* 0x000e620000000000 */
[----:B------:R-:W-:-:S04]  /*11b0*/  IADD3 R5, P0, PT, R19, R4, RZ ;  /* 0x0000000413057210 */ /* 0x000fc80007f1e0ff */
[----:B------:R-:W-:Y:S02]  /*11c0*/  LEA.HI.X.SX32 R18, R4, RZ, 0x1, P0 ;  /* 0x000000ff04127211 */ /* 0x000fe400000f0eff */
[----:B0-----:R-:W-:-:S04]  /*11d0*/  LEA R26, P0, R5, UR16, 0x2 ;  /* 0x00000010051a7c11 */ /* 0x001fc8000f8010ff */
[----:B------:R-:W-:Y:S02]  /*11e0*/  LEA.HI.X R27, R5, UR17, R18, 0x2, P0 ;  /* 0x00000011051b7c11 */ /* 0x000fe400080f1412 */
[----:B-1----:R-:W-:Y:S02]  /*11f0*/  SHF.R.U32.HI R22, RZ, 0x2, R24 ;  /* 0x00000002ff167819 */ /* 0x002fe40000011618 */
[----:B------:R-:W-:Y:S02]  /*1200*/  LOP3.LUT R24, R24, 0x3, RZ, 0xc0, !PT ;  /* 0x0000000318187812 */ /* 0x000fe400078ec0ff */
[----:B------:R-:W-:-:S03]  /*1210*/  IADD3 R30, PT, PT, R22, 0x8, RZ ;  /* 0x00000008161e7810 */ /* 0x000fc60007ffe0ff */
[----:B------:R-:W-:Y:S02]  /*1220*/  IMAD R37, R22, R23, R24 ;  /* 0x0000001716257224 */ /* 0x000fe400078e0218 */
[----:B------:R-:W-:Y:S02]  /*1230*/  IMAD R29, R24, R3, R22 ;  /* 0x00000003181d7224 */ /* 0x000fe400078e0216 */
[----:B------:R-:W-:Y:S02]  /*1240*/  IMAD R35, R30, R23, R24 ;  /* 0x000000171e237224 */ /* 0x000fe400078e0218 */
[----:B------:R-:W-:Y:S02]  /*1250*/  IMAD R33, R24, R3, R30 ;  /* 0x0000000318217224 */ /* 0x000fe400078e021e */
[----:B------:R-:W-:-:S04]  /*1260*/  IMAD.WIDE R28, R29, 0x4, R26 ;  /* 0x000000041d1c7825 */ /* 0x000fc800078e021a */
[--C-:B------:R-:W-:Y:S01]  /*1270*/  IMAD.WIDE R36, R37, 0x4, R16.reuse ;  /* 0x0000000425247825 */ /* 0x100fe200078e0210 */
[----:B------:R0:W2:Y:S03]  /*1280*/  LD.E R18, desc[UR10][R28.64] ;  /* 0x0000000a1c127980 */ /* 0x0000a6000c101900 */
[----:B------:R-:W-:Y:S01]  /*1290*/  IMAD.WIDE R34, R35, 0x4, R16 ;  /* 0x0000000423227825 */ /* 0x000fe200078e0210 */
[----:B------:R-:W2:Y:S03]  /*12a0*/  LD.E R20, desc[UR10][R36.64] ;  /* 0x0000000a24147980 */ /* 0x000ea6000c101900 */
[----:B------:R-:W-:Y:S01]  /*12b0*/  IMAD.WIDE R32, R33, 0x4, R26 ;  /* 0x0000000421207825 */ /* 0x000fe200078e021a */
[----:B------:R-:W2:Y:S01]  /*12c0*/  LD.E R21, desc[UR10][R34.64] ;  /* 0x0000000a22157980 */ /* 0x000ea2000c101900 */
[----:B------:R-:W-:-:S03]  /*12d0*/  IADD3 R24, PT, PT, R24, 0x4, RZ ;  /* 0x0000000418187810 */ /* 0x000fc60007ffe0ff */
[----:B------:R-:W3:Y:S02]  /*12e0*/  LD.E R5, desc[UR10][R32.64] ;  /* 0x0000000a20057980 */ /* 0x000ee4000c101900 */
[----:B------:R-:W-:Y:S02]  /*12f0*/  IMAD R31, R22, R23, R24 ;  /* 0x00000017161f7224 */ /* 0x000fe400078e0218 */
[----:B0-----:R-:W-:Y:S02]  /*1300*/  IMAD R29, R24, R3, R22 ;  /* 0x00000003181d7224 */ /* 0x001fe400078e0216 */
[----:B------:R-:W-:Y:S02]  /*1310*/  IMAD R23, R30, R23, R24 ;  /* 0x000000171e177224 */ /* 0x000fe400078e0218 */
[----:B------:R-:W-:Y:S02]  /*1320*/  IMAD R24, R24, R3, R30 ;  /* 0x0000000318187224 */ /* 0x000fe400078e021e */
[----:B------:R-:W-:-:S04]  /*1330*/  IMAD.WIDE R28, R29, 0x4, R26 ;  /* 0x000000041d1c7825 */ /* 0x000fc800078e021a */
[----:B------:R-:W-:Y:S02]  /*1340*/  IMAD.WIDE R26, R24, 0x4, R26 ;  /* 0x00000004181a7825 */ /* 0x000fe400078e021a */
[----:B------:R-:W4:Y:S02]  /*1350*/  LD.E R28, desc[UR10][R28.64] ;  /* 0x0000000a1c1c7980 */ /* 0x000f24000c101900 */
[--C-:B------:R-:W-:Y:S02]  /*1360*/  IMAD.WIDE R30, R31, 0x4, R16.reuse ;  /* 0x000000041f1e7825 */ /* 0x100fe400078e0210 */
[----:B------:R-:W5:Y:S02]  /*1370*/  LD.E R26, desc[UR10][R26.64] ;  /* 0x0000000a1a1a7980 */ /* 0x000f64000c101900 */
[----:B------:R-:W-:Y:S02]  /*1380*/  IMAD.WIDE R22, R23, 0x4, R16 ;  /* 0x0000000417167825 */ /* 0x000fe400078e0210 */
[----:B------:R-:W4:Y:S04]  /*1390*/  LD.E R16, desc[UR10][R30.64] ;  /* 0x0000000a1e107980 */ /* 0x000f28000c101900 */
[----:B------:R-:W4:Y:S01]  /*13a0*/  LD.E R17, desc[UR10][R22.64] ;  /* 0x0000000a16117980 */ /* 0x000f22000c101900 */
[----:B------:R-:W-:Y:S05]  /*13b0*/  WARPSYNC.ALL ;  /* 0x0000000000007948 */ /* 0x000fea0003800000 */
[C---:B--2---:R-:W-:Y:S08]  /*13c0*/  HMMA.1684.F32.TF32 R12, R20.reuse, R18, R12 ;  /* 0x00000012140c723c */ /* 0x044ff0000008500c */
[----:B---3--:R-:W-:-:S12]  /*13d0*/  HMMA.1684.F32.TF32 R8, R20, R5, R8 ;  /* 0x000000051408723c */ /* 0x008fd80000085008 */
[C---:B----4-:R-:W-:Y:S08]  /*13e0*/  HMMA.1684.F32.TF32 R12, R16.reuse, R28, R12 ;  /* 0x0000001c100c723c */ /* 0x050ff0000008500c */
[----:B-----5:R-:W-:-:S15]  /*13f0*/  HMMA.1684.F32.TF32 R8, R16, R26, R8 ;  /* 0x0000001a1008723c */ /* 0x020fde0000085008 */
[----:B------:R-:W-:-:S05]  /*1400*/  NOP ;  /* 0x0000000000007918 */ /* 0x000fca0000000000 */
.L_x_16:
[----:B------:R-:W-:Y:S01]  /*1410*/  IMAD R4, R3, 0x8, R4 ;  /* 0x0000000803047824 */ /* 0x000fe200078e0204 */
[----:B------:R-:W-:Y:S01]  /*1420*/  IADD3 R0, PT, PT, R0, 0x8, RZ ;  /* 0x0000000800007810 */ /* 0x000fe20007ffe0ff */
[----:B------:R-:W-:Y:S06]  /*1430*/  @P2 BRA `(.L_x_17) ;  /* 0xfffffffc00282947 */ /* 0x000fec000383ffff */
.L_x_15:
[----:B0-----:R-:W-:Y:S05]  /*1440*/  BSYNC.RECONVERGENT B0 ;  /* 0x0000000000007941 */ /* 0x001fea0003800200 */
.L_x_7:
[----:B------:R-:W0:Y:S01]  /*1450*/  LDC R2, c[0x0][0x3a0] ;  /* 0x0000e800ff027b82 */ /* 0x000e220000000800 */
[----:B------:R-:W1:Y:S01]  /*1460*/  LDCU UR4, c[0x0][0x398] ;  /* 0x00007300ff0477ac */ /* 0x000e620008000800 */
[----:B0-----:R-:W-:-:S04]  /*1470*/  ISETP.GE.AND P0, PT, R19, R2, PT ;  /* 0x000000021300720c */ /* 0x001fc80003f06270 */
[----:B-1----:R-:W-:-:S13]  /*1480*/  ISETP.GE.OR P0, PT, R25, UR4, P0 ;  /* 0x0000000419007c0c */ /* 0x002fda0008706670 */
[----:B------:R-:W-:Y:S05]  /*1490*/  @P0 EXIT ;  /* 0x000000000000094d */ /* 0x000fea0003800000 */
[----:B------:R-:W0:Y:S01]  /*14a0*/  S2R R3, SR_LANEID ;  /* 0x0000000000037919 */ /* 0x000e220000000000 */
[----:B------:R-:W1:Y:S01]  /*14b0*/  LDCU.64 UR4, c[0x0][0x390] ;  /* 0x00007200ff0477ac */ /* 0x000e620008000a00 */
[----:B------:R-:W-:Y:S01]  /*14c0*/  IMAD R0, R25, R2, RZ ;  /* 0x0000000219007224 */ /* 0x000fe200078e02ff */
[----:B------:R-:W-:-:S04]  /*14d0*/  SHF.R.U32.HI R7, RZ, 0x1, R2 ;  /* 0x00000001ff077819 */ /* 0x000fc80000011602 */
[----:B------:R-:W-:-:S04]  /*14e0*/  IADD3 R17, P0, PT, R19, R0, RZ ;  /* 0x0000000013117210 */ /* 0x000fc80007f1e0ff */
[----:B------:R-:W-:Y:S02]  /*14f0*/  LEA.HI.X.SX32 R0, R0, RZ, 0x1, P0 ;  /* 0x000000ff00007211 */ /* 0x000fe400000f0eff */
[----:B-1----:R-:W-:-:S04]  /*1500*/  LEA R5, P0, R17, UR4, 0x2 ;  /* 0x0000000411057c11 */ /* 0x002fc8000f8010ff */
[----:B------:R-:W-:Y:S01]  /*1510*/  LEA.HI.X R17, R17, UR5, R0, 0x2, P0 ;  /* 0x0000000511117c11 */ /* 0x000fe200080f1400 */
[----:B------:R-:W-:Y:S05]  /*1520*/  WARPSYNC.ALL ;  /* 0x0000000000007948 */ /* 0x000fea0003800000 */
[----:B0-----:R-:W-:Y:S02]  /*1530*/  LOP3.LUT R2, R3, 0x3, RZ, 0xc0, !PT ;  /* 0x0000000303027812 */ /* 0x001fe400078ec0ff */
[----:B------:R-:W-:Y:S02]  /*1540*/  SHF.R.U32.HI R4, RZ, 0x2, R3 ;  /* 0x00000002ff047819 */ /* 0x000fe40000011603 */
[----:B------:R-:W-:-:S03]  /*1550*/  MOV R3, RZ ;  /* 0x000000ff00037202 */ /* 0x000fc60000000f00 */
        /* <DEDUP_REMOVED lines=9> */
.L_x_18:
        /* <DEDUP_REMOVED lines=9> */
.L_x_20:


//--------------------- .nv.shared._Z13row_wmma_kerSPfS_S_iii --------------------------
	.section	.nv.shared._Z13row_wmma_kerSPfS_S_iii,"aw",@nobits
	.sectionflags	@""
	.align	4
.nv.shared._Z13row_wmma_kerSPfS_S_iii:
	.zero		9216


//--------------------- .nv.shared.reserved.0     --------------------------
	.section	.nv.shared.reserved.0,"aw",@nobits
	.weak		__nv_reservedSMEM_offset_0_alias
	.size		__nv_reservedSMEM_offset_0_alias, 0, 64
	.other		__nv_reservedSMEM_offset_0_alias,@"STO_CUDA_RESERVED_SHARED STV_DEFAULT"
__nv_reservedSMEM_offset_0_alias:
	.zero		0
	.zero		64


//--------------------- .nv.constant0._Z13row_wmma_kerSPfS_S_iii --------------------------
	.section	.nv.constant0._Z13row_wmma_kerSPfS_S_iii,"a",@progbits
	.sectionflags	@""
	.align	4
.nv.constant0._Z13row_wmma_kerSPfS_S_iii:
	.zero		932


//--------------------- .nv.constant0._Z12row_wmma_kerPfS_S_iii --------------------------
	.section	.nv.constant0._Z12row_wmma_kerPfS_S_iii,"a",@progbits
	.sectionflags	@""
	.align	4
.nv.constant0._Z12row_wmma_kerPfS_S_iii:
	.zero		932


//--------------------- SYMBOLS --------------------------

	.type		.nv.reservedSmem.offset0,@object
	.size		.nv.reservedSmem.offset0,0x4
	.type		.nv.reservedSmem.cap,@object
	.size		.nv.reservedSmem.cap,0x4
